//
// Generated by NVIDIA NVVM Compiler
//
// Compiler Build ID: CL-36424714
// Cuda compilation tools, release 13.0, V13.0.88
// Based on NVVM 20.0.0
//

.version 9.0
.target sm_100
.address_size 64

	// .globl	_Z12setup_kernelP17curandStateXORWOWm
.global .align 4 .b8 precalc_xorwow_matrix[102400];
.global .align 4 .b8 precalc_xorwow_offset_matrix[102400];
.global .align 4 .b8 mrg32k3aM1[2304];
.global .align 4 .b8 mrg32k3aM2[2304];
.global .align 4 .b8 mrg32k3aM1SubSeq[2016];
.global .align 4 .b8 mrg32k3aM2SubSeq[2016];
.global .align 4 .b8 mrg32k3aM1Seq[2304];
.global .align 4 .b8 mrg32k3aM2Seq[2304];
.const .align 8 .b8 __cr_lgamma_table[72];

.visible .entry _Z12setup_kernelP17curandStateXORWOWm(
	.param .u64 .ptr .align 1 _Z12setup_kernelP17curandStateXORWOWm_param_0,
	.param .u64 _Z12setup_kernelP17curandStateXORWOWm_param_1
)
{
	.reg .pred 	%p<24>;
	.reg .b32 	%r<413>;
	.reg .b64 	%rd<19>;

	ld.param.u64 	%rd8, [_Z12setup_kernelP17curandStateXORWOWm_param_0];
	ld.param.u64 	%rd9, [_Z12setup_kernelP17curandStateXORWOWm_param_1];
	cvta.to.global.u64 	%rd10, %rd8;
	mov.u32 	%r182, %tid.x;
	mov.u32 	%r183, %ctaid.x;
	mov.u32 	%r184, %ntid.x;
	mad.lo.s32 	%r185, %r183, %r184, %r182;
	cvt.s64.s32 	%rd18, %r185;
	mul.wide.s32 	%rd11, %r185, 48;
	add.s64 	%rd2, %rd10, %rd11;
	cvt.u32.u64 	%r186, %rd9;
	xor.b32  	%r187, %r186, -1429050551;
	mul.lo.s32 	%r188, %r187, 1099087573;
	{ .reg .b32 tmp; mov.b64 {tmp, %r189}, %rd9; }
	xor.b32  	%r190, %r189, -136515619;
	mul.lo.s32 	%r191, %r190, -1703105765;
	add.s32 	%r192, %r188, %r191;
	add.s32 	%r193, %r192, 6615241;
	add.s32 	%r194, %r188, 123456789;
	st.global.v2.u32 	[%rd2], {%r193, %r194};
	xor.b32  	%r195, %r188, 362436069;
	add.s32 	%r196, %r191, 521288629;
	st.global.v2.u32 	[%rd2+8], {%r195, %r196};
	xor.b32  	%r197, %r191, 88675123;
	add.s32 	%r198, %r188, 5783321;
	st.global.v2.u32 	[%rd2+16], {%r197, %r198};
	setp.eq.s32 	%p1, %r185, 0;
	@%p1 bra 	$L__BB0_42;
	mov.b32 	%r319, 0;
$L__BB0_2:
	and.b64  	%rd4, %rd18, 3;
	setp.eq.s64 	%p2, %rd4, 0;
	@%p2 bra 	$L__BB0_41;
	mul.wide.u32 	%rd12, %r319, 3200;
	mov.u64 	%rd13, precalc_xorwow_matrix;
	add.s64 	%rd5, %rd13, %rd12;
	cvt.u32.u64 	%r2, %rd4;
	mov.b32 	%r320, 0;
$L__BB0_4:
	mov.b32 	%r333, 0;
	mov.u32 	%r334, %r333;
	mov.u32 	%r335, %r333;
	mov.u32 	%r336, %r333;
	mov.u32 	%r337, %r333;
	mov.u32 	%r326, %r333;
$L__BB0_5:
	mul.wide.u32 	%rd14, %r326, 4;
	add.s64 	%rd15, %rd2, %rd14;
	ld.global.u32 	%r10, [%rd15+4];
	shl.b32 	%r11, %r326, 5;
	mov.b32 	%r332, 0;
$L__BB0_6:
	.pragma "nounroll";
	shr.u32 	%r203, %r10, %r332;
	and.b32  	%r204, %r203, 1;
	setp.eq.b32 	%p3, %r204, 1;
	not.pred 	%p4, %p3;
	add.s32 	%r205, %r11, %r332;
	mul.lo.s32 	%r206, %r205, 5;
	mul.wide.u32 	%rd16, %r206, 4;
	add.s64 	%rd6, %rd5, %rd16;
	@%p4 bra 	$L__BB0_8;
	ld.global.u32 	%r207, [%rd6];
	xor.b32  	%r337, %r337, %r207;
	ld.global.u32 	%r208, [%rd6+4];
	xor.b32  	%r336, %r336, %r208;
	ld.global.u32 	%r209, [%rd6+8];
	xor.b32  	%r335, %r335, %r209;
	ld.global.u32 	%r210, [%rd6+12];
	xor.b32  	%r334, %r334, %r210;
	ld.global.u32 	%r211, [%rd6+16];
	xor.b32  	%r333, %r333, %r211;
$L__BB0_8:
	and.b32  	%r213, %r203, 2;
	setp.eq.s32 	%p5, %r213, 0;
	@%p5 bra 	$L__BB0_10;
	ld.global.u32 	%r214, [%rd6+20];
	xor.b32  	%r337, %r337, %r214;
	ld.global.u32 	%r215, [%rd6+24];
	xor.b32  	%r336, %r336, %r215;
	ld.global.u32 	%r216, [%rd6+28];
	xor.b32  	%r335, %r335, %r216;
	ld.global.u32 	%r217, [%rd6+32];
	xor.b32  	%r334, %r334, %r217;
	ld.global.u32 	%r218, [%rd6+36];
	xor.b32  	%r333, %r333, %r218;
$L__BB0_10:
	and.b32  	%r220, %r203, 4;
	setp.eq.s32 	%p6, %r220, 0;
	@%p6 bra 	$L__BB0_12;
	ld.global.u32 	%r221, [%rd6+40];
	xor.b32  	%r337, %r337, %r221;
	ld.global.u32 	%r222, [%rd6+44];
	xor.b32  	%r336, %r336, %r222;
	ld.global.u32 	%r223, [%rd6+48];
	xor.b32  	%r335, %r335, %r223;
	ld.global.u32 	%r224, [%rd6+52];
	xor.b32  	%r334, %r334, %r224;
	ld.global.u32 	%r225, [%rd6+56];
	xor.b32  	%r333, %r333, %r225;
$L__BB0_12:
	and.b32  	%r227, %r203, 8;
	setp.eq.s32 	%p7, %r227, 0;
	@%p7 bra 	$L__BB0_14;
	ld.global.u32 	%r228, [%rd6+60];
	xor.b32  	%r337, %r337, %r228;
	ld.global.u32 	%r229, [%rd6+64];
	xor.b32  	%r336, %r336, %r229;
	ld.global.u32 	%r230, [%rd6+68];
	xor.b32  	%r335, %r335, %r230;
	ld.global.u32 	%r231, [%rd6+72];
	xor.b32  	%r334, %r334, %r231;
	ld.global.u32 	%r232, [%rd6+76];
	xor.b32  	%r333, %r333, %r232;
$L__BB0_14:
	and.b32  	%r234, %r203, 16;
	setp.eq.s32 	%p8, %r234, 0;
	@%p8 bra 	$L__BB0_16;
	ld.global.u32 	%r235, [%rd6+80];
	xor.b32  	%r337, %r337, %r235;
	ld.global.u32 	%r236, [%rd6+84];
	xor.b32  	%r336, %r336, %r236;
	ld.global.u32 	%r237, [%rd6+88];
	xor.b32  	%r335, %r335, %r237;
	ld.global.u32 	%r238, [%rd6+92];
	xor.b32  	%r334, %r334, %r238;
	ld.global.u32 	%r239, [%rd6+96];
	xor.b32  	%r333, %r333, %r239;
$L__BB0_16:
	and.b32  	%r241, %r203, 32;
	setp.eq.s32 	%p9, %r241, 0;
	@%p9 bra 	$L__BB0_18;
	ld.global.u32 	%r242, [%rd6+100];
	xor.b32  	%r337, %r337, %r242;
	ld.global.u32 	%r243, [%rd6+104];
	xor.b32  	%r336, %r336, %r243;
	ld.global.u32 	%r244, [%rd6+108];
	xor.b32  	%r335, %r335, %r244;
	ld.global.u32 	%r245, [%rd6+112];
	xor.b32  	%r334, %r334, %r245;
	ld.global.u32 	%r246, [%rd6+116];
	xor.b32  	%r333, %r333, %r246;
$L__BB0_18:
	and.b32  	%r248, %r203, 64;
	setp.eq.s32 	%p10, %r248, 0;
	@%p10 bra 	$L__BB0_20;
	ld.global.u32 	%r249, [%rd6+120];
	xor.b32  	%r337, %r337, %r249;
	ld.global.u32 	%r250, [%rd6+124];
	xor.b32  	%r336, %r336, %r250;
	ld.global.u32 	%r251, [%rd6+128];
	xor.b32  	%r335, %r335, %r251;
	ld.global.u32 	%r252, [%rd6+132];
	xor.b32  	%r334, %r334, %r252;
	ld.global.u32 	%r253, [%rd6+136];
	xor.b32  	%r333, %r333, %r253;
$L__BB0_20:
	and.b32  	%r255, %r203, 128;
	setp.eq.s32 	%p11, %r255, 0;
	@%p11 bra 	$L__BB0_22;
	ld.global.u32 	%r256, [%rd6+140];
	xor.b32  	%r337, %r337, %r256;
	ld.global.u32 	%r257, [%rd6+144];
	xor.b32  	%r336, %r336, %r257;
	ld.global.u32 	%r258, [%rd6+148];
	xor.b32  	%r335, %r335, %r258;
	ld.global.u32 	%r259, [%rd6+152];
	xor.b32  	%r334, %r334, %r259;
	ld.global.u32 	%r260, [%rd6+156];
	xor.b32  	%r333, %r333, %r260;
$L__BB0_22:
	and.b32  	%r262, %r203, 256;
	setp.eq.s32 	%p12, %r262, 0;
	@%p12 bra 	$L__BB0_24;
	ld.global.u32 	%r263, [%rd6+160];
	xor.b32  	%r337, %r337, %r263;
	ld.global.u32 	%r264, [%rd6+164];
	xor.b32  	%r336, %r336, %r264;
	ld.global.u32 	%r265, [%rd6+168];
	xor.b32  	%r335, %r335, %r265;
	ld.global.u32 	%r266, [%rd6+172];
	xor.b32  	%r334, %r334, %r266;
	ld.global.u32 	%r267, [%rd6+176];
	xor.b32  	%r333, %r333, %r267;
$L__BB0_24:
	and.b32  	%r269, %r203, 512;
	setp.eq.s32 	%p13, %r269, 0;
	@%p13 bra 	$L__BB0_26;
	ld.global.u32 	%r270, [%rd6+180];
	xor.b32  	%r337, %r337, %r270;
	ld.global.u32 	%r271, [%rd6+184];
	xor.b32  	%r336, %r336, %r271;
	ld.global.u32 	%r272, [%rd6+188];
	xor.b32  	%r335, %r335, %r272;
	ld.global.u32 	%r273, [%rd6+192];
	xor.b32  	%r334, %r334, %r273;
	ld.global.u32 	%r274, [%rd6+196];
	xor.b32  	%r333, %r333, %r274;
$L__BB0_26:
	and.b32  	%r276, %r203, 1024;
	setp.eq.s32 	%p14, %r276, 0;
	@%p14 bra 	$L__BB0_28;
	ld.global.u32 	%r277, [%rd6+200];
	xor.b32  	%r337, %r337, %r277;
	ld.global.u32 	%r278, [%rd6+204];
	xor.b32  	%r336, %r336, %r278;
	ld.global.u32 	%r279, [%rd6+208];
	xor.b32  	%r335, %r335, %r279;
	ld.global.u32 	%r280, [%rd6+212];
	xor.b32  	%r334, %r334, %r280;
	ld.global.u32 	%r281, [%rd6+216];
	xor.b32  	%r333, %r333, %r281;
$L__BB0_28:
	and.b32  	%r283, %r203, 2048;
	setp.eq.s32 	%p15, %r283, 0;
	@%p15 bra 	$L__BB0_30;
	ld.global.u32 	%r284, [%rd6+220];
	xor.b32  	%r337, %r337, %r284;
	ld.global.u32 	%r285, [%rd6+224];
	xor.b32  	%r336, %r336, %r285;
	ld.global.u32 	%r286, [%rd6+228];
	xor.b32  	%r335, %r335, %r286;
	ld.global.u32 	%r287, [%rd6+232];
	xor.b32  	%r334, %r334, %r287;
	ld.global.u32 	%r288, [%rd6+236];
	xor.b32  	%r333, %r333, %r288;
$L__BB0_30:
	and.b32  	%r290, %r203, 4096;
	setp.eq.s32 	%p16, %r290, 0;
	@%p16 bra 	$L__BB0_32;
	ld.global.u32 	%r291, [%rd6+240];
	xor.b32  	%r337, %r337, %r291;
	ld.global.u32 	%r292, [%rd6+244];
	xor.b32  	%r336, %r336, %r292;
	ld.global.u32 	%r293, [%rd6+248];
	xor.b32  	%r335, %r335, %r293;
	ld.global.u32 	%r294, [%rd6+252];
	xor.b32  	%r334, %r334, %r294;
	ld.global.u32 	%r295, [%rd6+256];
	xor.b32  	%r333, %r333, %r295;
$L__BB0_32:
	and.b32  	%r297, %r203, 8192;
	setp.eq.s32 	%p17, %r297, 0;
	@%p17 bra 	$L__BB0_34;
	ld.global.u32 	%r298, [%rd6+260];
	xor.b32  	%r337, %r337, %r298;
	ld.global.u32 	%r299, [%rd6+264];
	xor.b32  	%r336, %r336, %r299;
	ld.global.u32 	%r300, [%rd6+268];
	xor.b32  	%r335, %r335, %r300;
	ld.global.u32 	%r301, [%rd6+272];
	xor.b32  	%r334, %r334, %r301;
	ld.global.u32 	%r302, [%rd6+276];
	xor.b32  	%r333, %r333, %r302;
$L__BB0_34:
	and.b32  	%r304, %r203, 16384;
	setp.eq.s32 	%p18, %r304, 0;
	@%p18 bra 	$L__BB0_36;
	ld.global.u32 	%r305, [%rd6+280];
	xor.b32  	%r337, %r337, %r305;
	ld.global.u32 	%r306, [%rd6+284];
	xor.b32  	%r336, %r336, %r306;
	ld.global.u32 	%r307, [%rd6+288];
	xor.b32  	%r335, %r335, %r307;
	ld.global.u32 	%r308, [%rd6+292];
	xor.b32  	%r334, %r334, %r308;
	ld.global.u32 	%r309, [%rd6+296];
	xor.b32  	%r333, %r333, %r309;
$L__BB0_36:
	and.b32  	%r311, %r203, 32768;
	setp.eq.s32 	%p19, %r311, 0;
	@%p19 bra 	$L__BB0_38;
	ld.global.u32 	%r312, [%rd6+300];
	xor.b32  	%r337, %r337, %r312;
	ld.global.u32 	%r313, [%rd6+304];
	xor.b32  	%r336, %r336, %r313;
	ld.global.u32 	%r314, [%rd6+308];
	xor.b32  	%r335, %r335, %r314;
	ld.global.u32 	%r315, [%rd6+312];
	xor.b32  	%r334, %r334, %r315;
	ld.global.u32 	%r316, [%rd6+316];
	xor.b32  	%r333, %r333, %r316;
$L__BB0_38:
	add.s32 	%r332, %r332, 16;
	setp.ne.s32 	%p20, %r332, 32;
	@%p20 bra 	$L__BB0_6;
	mad.lo.s32 	%r317, %r326, -31, %r11;
	add.s32 	%r326, %r317, 1;
	setp.ne.s32 	%p21, %r326, 5;
	@%p21 bra 	$L__BB0_5;
	st.global.u32 	[%rd2+4], %r337;
	st.global.u32 	[%rd2+8], %r336;
	st.global.u32 	[%rd2+12], %r335;
	st.global.u32 	[%rd2+16], %r334;
	st.global.u32 	[%rd2+20], %r333;
	add.s32 	%r320, %r320, 1;
	setp.lt.u32 	%p22, %r320, %r2;
	@%p22 bra 	$L__BB0_4;
$L__BB0_41:
	shr.u64 	%rd7, %rd18, 2;
	add.s32 	%r319, %r319, 1;
	setp.gt.u64 	%p23, %rd18, 3;
	mov.u64 	%rd18, %rd7;
	@%p23 bra 	$L__BB0_2;
$L__BB0_42:
	mov.b32 	%r318, 0;
	st.global.v2.u32 	[%rd2+24], {%r318, %r318};
	st.global.u32 	[%rd2+32], %r318;
	mov.b64 	%rd17, 0;
	st.global.u64 	[%rd2+40], %rd17;
	ret;

}
	// .globl	_Z24monte_carlo_option_priceP17curandStateXORWOWPffffff
.visible .entry _Z24monte_carlo_option_priceP17curandStateXORWOWPffffff(
	.param .u64 .ptr .align 1 _Z24monte_carlo_option_priceP17curandStateXORWOWPffffff_param_0,
	.param .u64 .ptr .align 1 _Z24monte_carlo_option_priceP17curandStateXORWOWPffffff_param_1,
	.param .f32 _Z24monte_carlo_option_priceP17curandStateXORWOWPffffff_param_2,
	.param .f32 _Z24monte_carlo_option_priceP17curandStateXORWOWPffffff_param_3,
	.param .f32 _Z24monte_carlo_option_priceP17curandStateXORWOWPffffff_param_4,
	.param .f32 _Z24monte_carlo_option_priceP17curandStateXORWOWPffffff_param_5,
	.param .f32 _Z24monte_carlo_option_priceP17curandStateXORWOWPffffff_param_6
)
{
	.reg .pred 	%p<10>;
	.reg .b32 	%r<110>;
	.reg .b32 	%f<138>;
	.reg .b64 	%rd<9>;
	.reg .b64 	%fd<2>;

	ld.param.u64 	%rd3, [_Z24monte_carlo_option_priceP17curandStateXORWOWPffffff_param_0];
	ld.param.u64 	%rd4, [_Z24monte_carlo_option_priceP17curandStateXORWOWPffffff_param_1];
	ld.param.f32 	%f19, [_Z24monte_carlo_option_priceP17curandStateXORWOWPffffff_param_3];
	ld.param.f32 	%f20, [_Z24monte_carlo_option_priceP17curandStateXORWOWPffffff_param_4];
	ld.param.f32 	%f21, [_Z24monte_carlo_option_priceP17curandStateXORWOWPffffff_param_5];
	ld.param.f32 	%f22, [_Z24monte_carlo_option_priceP17curandStateXORWOWPffffff_param_6];
	cvta.to.global.u64 	%rd5, %rd4;
	cvta.to.global.u64 	%rd6, %rd3;
	mov.u32 	%r39, %tid.x;
	mov.u32 	%r40, %ctaid.x;
	mov.u32 	%r41, %ntid.x;
	mad.lo.s32 	%r42, %r40, %r41, %r39;
	mul.wide.s32 	%rd7, %r42, 48;
	add.s64 	%rd1, %rd6, %rd7;
	ld.global.v2.u32 	{%r102, %r101}, [%rd1];
	ld.global.v2.u32 	{%r100, %r93}, [%rd1+8];
	ld.global.v2.u32 	{%r94, %r95}, [%rd1+16];
	ld.global.v2.u32 	{%r96, %r8}, [%rd1+24];
	ld.global.f32 	%f134, [%rd1+32];
	ld.global.f64 	%fd1, [%rd1+40];
	mul.f32 	%f23, %f22, 0f3F000000;
	mul.f32 	%f24, %f22, %f23;
	sub.f32 	%f25, %f20, %f24;
	mul.f32 	%f2, %f21, %f25;
	sqrt.rn.f32 	%f26, %f21;
	mul.f32 	%f3, %f22, %f26;
	neg.f32 	%f27, %f20;
	mul.f32 	%f28, %f21, %f27;
	fma.rn.f32 	%f29, %f28, 0f3BBB989D, 0f3F000000;
	cvt.sat.f32.f32 	%f30, %f29;
	mov.f32 	%f31, 0f4B400001;
	mov.f32 	%f32, 0f437C0000;
	fma.rm.f32 	%f33, %f30, %f32, %f31;
	add.f32 	%f34, %f33, 0fCB40007F;
	neg.f32 	%f35, %f34;
	fma.rn.f32 	%f36, %f28, 0f3FB8AA3B, %f35;
	fma.rn.f32 	%f37, %f28, 0f32A57060, %f36;
	mov.b32 	%r43, %f33;
	shl.b32 	%r44, %r43, 23;
	mov.b32 	%f38, %r44;
	ex2.approx.ftz.f32 	%f39, %f37;
	mul.f32 	%f4, %f39, %f38;
	mul.wide.s32 	%rd8, %r42, 4;
	add.s64 	%rd2, %rd5, %rd8;
	ld.global.f32 	%f132, [%rd2];
	mov.b32 	%r89, 0;
$L__BB1_1:
	setp.eq.s32 	%p1, %r96, 1;
	mov.u32 	%r97, %r95;
	mov.u32 	%r98, %r94;
	mov.u32 	%r99, %r93;
	mov.f32 	%f135, %f134;
	@%p1 bra 	$L__BB1_3;
	shr.u32 	%r45, %r101, 2;
	xor.b32  	%r46, %r45, %r101;
	shl.b32 	%r47, %r95, 4;
	shl.b32 	%r48, %r46, 1;
	xor.b32  	%r49, %r47, %r48;
	xor.b32  	%r50, %r49, %r95;
	xor.b32  	%r98, %r50, %r46;
	add.s32 	%r51, %r102, %r98;
	add.s32 	%r52, %r51, 362437;
	shr.u32 	%r53, %r100, 2;
	xor.b32  	%r54, %r53, %r100;
	shl.b32 	%r55, %r98, 4;
	shl.b32 	%r56, %r54, 1;
	xor.b32  	%r57, %r56, %r55;
	xor.b32  	%r58, %r57, %r54;
	xor.b32  	%r97, %r58, %r98;
	add.s32 	%r102, %r102, 724874;
	add.s32 	%r59, %r97, %r102;
	cvt.rn.f32.u32 	%f40, %r52;
	fma.rn.f32 	%f41, %f40, 0f2F800000, 0f2F000000;
	cvt.rn.f32.u32 	%f42, %r59;
	fma.rn.f32 	%f43, %f42, 0f30C90FDB, 0f30490FDB;
	setp.lt.f32 	%p2, %f41, 0f00800000;
	mul.f32 	%f44, %f41, 0f4B000000;
	selp.f32 	%f45, %f44, %f41, %p2;
	selp.f32 	%f46, 0fC1B80000, 0f00000000, %p2;
	mov.b32 	%r60, %f45;
	add.s32 	%r61, %r60, -1059760811;
	and.b32  	%r62, %r61, -8388608;
	sub.s32 	%r63, %r60, %r62;
	mov.b32 	%f47, %r63;
	cvt.rn.f32.s32 	%f48, %r62;
	fma.rn.f32 	%f49, %f48, 0f34000000, %f46;
	add.f32 	%f50, %f47, 0fBF800000;
	fma.rn.f32 	%f51, %f50, 0fBE055027, 0f3E1039F6;
	fma.rn.f32 	%f52, %f51, %f50, 0fBDF8CDCC;
	fma.rn.f32 	%f53, %f52, %f50, 0f3E0F2955;
	fma.rn.f32 	%f54, %f53, %f50, 0fBE2AD8B9;
	fma.rn.f32 	%f55, %f54, %f50, 0f3E4CED0B;
	fma.rn.f32 	%f56, %f55, %f50, 0fBE7FFF22;
	fma.rn.f32 	%f57, %f56, %f50, 0f3EAAAA78;
	fma.rn.f32 	%f58, %f57, %f50, 0fBF000000;
	mul.f32 	%f59, %f50, %f58;
	fma.rn.f32 	%f60, %f59, %f50, %f50;
	fma.rn.f32 	%f61, %f49, 0f3F317218, %f60;
	setp.gt.u32 	%p3, %r60, 2139095039;
	fma.rn.f32 	%f62, %f45, 0f7F800000, 0f7F800000;
	selp.f32 	%f63, %f62, %f61, %p3;
	setp.eq.f32 	%p4, %f45, 0f00000000;
	mul.f32 	%f64, %f63, 0fC0000000;
	selp.f32 	%f65, 0f7F800000, %f64, %p4;
	sqrt.rn.f32 	%f66, %f65;
	sin.approx.f32 	%f67, %f43;
	cos.approx.f32 	%f68, %f43;
	mul.f32 	%f135, %f66, %f67;
	mul.f32 	%f134, %f66, %f68;
	mov.u32 	%r99, %r95;
	mov.u32 	%r100, %r94;
	mov.u32 	%r101, %r93;
	mov.u32 	%r95, %r97;
	mov.u32 	%r94, %r98;
	mov.u32 	%r93, %r99;
$L__BB1_3:
	ld.param.f32 	%f130, [_Z24monte_carlo_option_priceP17curandStateXORWOWPffffff_param_2];
	setp.ne.s32 	%p5, %r96, 1;
	fma.rn.f32 	%f69, %f135, %f3, %f2;
	fma.rn.f32 	%f70, %f69, 0f3BBB989D, 0f3F000000;
	cvt.sat.f32.f32 	%f71, %f70;
	mov.f32 	%f72, 0f4B400001;
	mov.f32 	%f73, 0f437C0000;
	fma.rm.f32 	%f74, %f71, %f73, %f72;
	add.f32 	%f75, %f74, 0fCB40007F;
	neg.f32 	%f76, %f75;
	fma.rn.f32 	%f77, %f69, 0f3FB8AA3B, %f76;
	fma.rn.f32 	%f78, %f69, 0f32A57060, %f77;
	mov.b32 	%r65, %f74;
	shl.b32 	%r66, %r65, 23;
	mov.b32 	%f79, %r66;
	ex2.approx.ftz.f32 	%f80, %f78;
	mul.f32 	%f81, %f80, %f79;
	mul.f32 	%f82, %f130, %f81;
	sub.f32 	%f83, %f82, %f19;
	max.f32 	%f84, %f83, 0f00000000;
	fma.rn.f32 	%f12, %f4, %f84, %f132;
	mov.b32 	%r96, 0;
	mov.f32 	%f137, %f134;
	@%p5 bra 	$L__BB1_5;
	shr.u32 	%r68, %r101, 2;
	xor.b32  	%r69, %r68, %r101;
	shl.b32 	%r70, %r97, 4;
	shl.b32 	%r71, %r69, 1;
	xor.b32  	%r72, %r70, %r71;
	xor.b32  	%r73, %r72, %r97;
	xor.b32  	%r94, %r73, %r69;
	add.s32 	%r74, %r102, %r94;
	add.s32 	%r75, %r74, 362437;
	shr.u32 	%r76, %r100, 2;
	xor.b32  	%r77, %r76, %r100;
	shl.b32 	%r78, %r94, 4;
	shl.b32 	%r79, %r77, 1;
	xor.b32  	%r80, %r79, %r78;
	xor.b32  	%r81, %r80, %r77;
	xor.b32  	%r95, %r81, %r94;
	add.s32 	%r102, %r102, 724874;
	add.s32 	%r82, %r95, %r102;
	cvt.rn.f32.u32 	%f85, %r75;
	fma.rn.f32 	%f86, %f85, 0f2F800000, 0f2F000000;
	cvt.rn.f32.u32 	%f87, %r82;
	fma.rn.f32 	%f88, %f87, 0f30C90FDB, 0f30490FDB;
	setp.lt.f32 	%p6, %f86, 0f00800000;
	mul.f32 	%f89, %f86, 0f4B000000;
	selp.f32 	%f90, %f89, %f86, %p6;
	selp.f32 	%f91, 0fC1B80000, 0f00000000, %p6;
	mov.b32 	%r83, %f90;
	add.s32 	%r84, %r83, -1059760811;
	and.b32  	%r85, %r84, -8388608;
	sub.s32 	%r86, %r83, %r85;
	mov.b32 	%f92, %r86;
	cvt.rn.f32.s32 	%f93, %r85;
	fma.rn.f32 	%f94, %f93, 0f34000000, %f91;
	add.f32 	%f95, %f92, 0fBF800000;
	fma.rn.f32 	%f96, %f95, 0fBE055027, 0f3E1039F6;
	fma.rn.f32 	%f97, %f96, %f95, 0fBDF8CDCC;
	fma.rn.f32 	%f98, %f97, %f95, 0f3E0F2955;
	fma.rn.f32 	%f99, %f98, %f95, 0fBE2AD8B9;
	fma.rn.f32 	%f100, %f99, %f95, 0f3E4CED0B;
	fma.rn.f32 	%f101, %f100, %f95, 0fBE7FFF22;
	fma.rn.f32 	%f102, %f101, %f95, 0f3EAAAA78;
	fma.rn.f32 	%f103, %f102, %f95, 0fBF000000;
	mul.f32 	%f104, %f95, %f103;
	fma.rn.f32 	%f105, %f104, %f95, %f95;
	fma.rn.f32 	%f106, %f94, 0f3F317218, %f105;
	setp.gt.u32 	%p7, %r83, 2139095039;
	fma.rn.f32 	%f107, %f90, 0f7F800000, 0f7F800000;
	selp.f32 	%f108, %f107, %f106, %p7;
	setp.eq.f32 	%p8, %f90, 0f00000000;
	mul.f32 	%f109, %f108, 0fC0000000;
	selp.f32 	%f110, 0f7F800000, %f109, %p8;
	sqrt.rn.f32 	%f111, %f110;
	sin.approx.f32 	%f112, %f88;
	cos.approx.f32 	%f113, %f88;
	mul.f32 	%f137, %f111, %f112;
	mul.f32 	%f134, %f111, %f113;
	mov.b32 	%r96, 1;
	mov.u32 	%r93, %r97;
	mov.u32 	%r100, %r98;
	mov.u32 	%r101, %r99;
$L__BB1_5:
	ld.param.f32 	%f131, [_Z24monte_carlo_option_priceP17curandStateXORWOWPffffff_param_2];
	fma.rn.f32 	%f114, %f137, %f3, %f2;
	fma.rn.f32 	%f115, %f114, 0f3BBB989D, 0f3F000000;
	cvt.sat.f32.f32 	%f116, %f115;
	mov.f32 	%f117, 0f4B400001;
	mov.f32 	%f118, 0f437C0000;
	fma.rm.f32 	%f119, %f116, %f118, %f117;
	add.f32 	%f120, %f119, 0fCB40007F;
	neg.f32 	%f121, %f120;
	fma.rn.f32 	%f122, %f114, 0f3FB8AA3B, %f121;
	fma.rn.f32 	%f123, %f114, 0f32A57060, %f122;
	mov.b32 	%r87, %f119;
	shl.b32 	%r88, %r87, 23;
	mov.b32 	%f124, %r88;
	ex2.approx.ftz.f32 	%f125, %f123;
	mul.f32 	%f126, %f125, %f124;
	mul.f32 	%f127, %f131, %f126;
	sub.f32 	%f128, %f127, %f19;
	max.f32 	%f129, %f128, 0f00000000;
	fma.rn.f32 	%f132, %f4, %f129, %f12;
	add.s32 	%r89, %r89, 2;
	setp.ne.s32 	%p9, %r89, 1000;
	@%p9 bra 	$L__BB1_1;
	st.global.f32 	[%rd2], %f132;
	st.global.v2.u32 	[%rd1], {%r102, %r101};
	st.global.v2.u32 	[%rd1+8], {%r100, %r93};
	st.global.v2.u32 	[%rd1+16], {%r94, %r95};
	st.global.v2.u32 	[%rd1+24], {%r96, %r8};
	st.global.f32 	[%rd1+32], %f134;
	st.global.f64 	[%rd1+40], %fd1;
	ret;

}


// ===== COMPILED SASS (sm_100) =====

	.target	sm_100

	.elftype	@"ET_EXEC"


//--------------------- .note.nv.tkinfo           --------------------------
	.section	.note.nv.tkinfo,"",@"SHT_NOTE"
	.sectionflags	@"SHF_NOTE_NV_TKINFO"
	.tkinfo
        /*0018*/ 	.word	0x00000002
        /*0030*/ 	.string	""
        /*0030*/ 	.string	"ptxas"
        /*0030*/ 	.string	"Cuda compilation tools, release 13.0, V13.0.88"
        /*0030*/ 	.string	"Build cuda_13.0.r13.0/compiler.36424714_0"
        /*0030*/ 	.string	"-arch sm_100 -m 64 "



//--------------------- .note.nv.cuinfo           --------------------------
	.section	.note.nv.cuinfo,"",@"SHT_NOTE"
	.sectionflags	@"SHF_NOTE_NV_CUINFO"
        /*0018*/ 	.short	0x0002
        /*001a*/ 	.short	0x0064
        /*001c*/ 	.short	0x0082
	.zero		2


//--------------------- .nv.info                  --------------------------
	.section	.nv.info,"",@"SHT_CUDA_INFO"
	.align	4


	//----- nvinfo : EIATTR_REGCOUNT
	.align		4
        /*0000*/ 	.byte	0x04, 0x2f
        /*0002*/ 	.short	(.L_10 - .L_9)
	.align		4
.L_9:
        /*0004*/ 	.word	index@(_Z12setup_kernelP17curandStateXORWOWm)
        /*0008*/ 	.word	0x0000001f


	//----- nvinfo : EIATTR_FRAME_SIZE
	.align		4
.L_10:
        /*000c*/ 	.byte	0x04, 0x11
        /*000e*/ 	.short	(.L_12 - .L_11)
	.align		4
.L_11:
        /*0010*/ 	.word	index@(_Z12setup_kernelP17curandStateXORWOWm)
        /*0014*/ 	.word	0x00000000


	//----- nvinfo : EIATTR_REGCOUNT
	.align		4
.L_12:
        /*0018*/ 	.byte	0x04, 0x2f
        /*001a*/ 	.short	(.L_14 - .L_13)
	.align		4
.L_13:
        /*001c*/ 	.word	index@(_Z24monte_carlo_option_priceP17curandStateXORWOWPffffff)
        /*0020*/ 	.word	0x00000020


	//----- nvinfo : EIATTR_FRAME_SIZE
	.align		4
.L_14:
        /*0024*/ 	.byte	0x04, 0x11
        /*0026*/ 	.short	(.L_16 - .L_15)
	.align		4
.L_15:
        /*0028*/ 	.word	index@($__internal_0_$__cuda_sm20_sqrt_rn_f32_slowpath)
        /*002c*/ 	.word	0x00000000


	//----- nvinfo : EIATTR_FRAME_SIZE
	.align		4
.L_16:
        /*0030*/ 	.byte	0x04, 0x11
        /*0032*/ 	.short	(.L_18 - .L_17)
	.align		4
.L_17:
        /*0034*/ 	.word	index@(_Z24monte_carlo_option_priceP17curandStateXORWOWPffffff)
        /*0038*/ 	.word	0x00000000


	//----- nvinfo : EIATTR_MIN_STACK_SIZE
	.align		4
.L_18:
        /*003c*/ 	.byte	0x04, 0x12
        /*003e*/ 	.short	(.L_20 - .L_19)
	.align		4
.L_19:
        /*0040*/ 	.word	index@(_Z24monte_carlo_option_priceP17curandStateXORWOWPffffff)
        /*0044*/ 	.word	0x00000000


	//----- nvinfo : EIATTR_MIN_STACK_SIZE
	.align		4
.L_20:
        /*0048*/ 	.byte	0x04, 0x12
        /*004a*/ 	.short	(.L_22 - .L_21)
	.align		4
.L_21:
        /*004c*/ 	.word	index@(_Z12setup_kernelP17curandStateXORWOWm)
        /*0050*/ 	.word	0x00000000
.L_22:


//--------------------- .nv.compat                --------------------------
	.section	.nv.compat,"",@"SHT_CUDA_COMPAT_INFO"
	.align	4
        /*0000*/ 	.byte	0x02, 0x09, 0x00, 0x00, 0x02, 0x02, 0x01, 0x00, 0x02, 0x05, 0x05, 0x00, 0x03, 0x07, 0x01, 0x01
        /*0010*/ 	.byte	0x02, 0x03, 0x00, 0x00, 0x02, 0x06, 0x01, 0x00, 0x04, 0x0b, 0x08, 0x00, 0x01, 0x00, 0x00, 0x00
        /*0020*/ 	.byte	0x00, 0x00, 0x00, 0x00


//--------------------- .nv.info._Z24monte_carlo_option_priceP17curandStateXORWOWPffffff --------------------------
	.section	.nv.info._Z24monte_carlo_option_priceP17curandStateXORWOWPffffff,"",@"SHT_CUDA_INFO"
	.sectionflags	@""
	.align	4


	//----- nvinfo : EIATTR_CUDA_API_VERSION
	.align		4
        /*0000*/ 	.byte	0x04, 0x37
        /*0002*/ 	.short	(.L_24 - .L_23)
.L_23:
        /*0004*/ 	.word	0x00000082


	//----- nvinfo : EIATTR_KPARAM_INFO
	.align		4
.L_24:
        /*0008*/ 	.byte	0x04, 0x17
        /*000a*/ 	.short	(.L_26 - .L_25)
.L_25:
        /*000c*/ 	.word	0x00000000
        /*0010*/ 	.short	0x0006
        /*0012*/ 	.short	0x0020
        /*0014*/ 	.byte	0x00, 0xf0, 0x11, 0x00


	//----- nvinfo : EIATTR_KPARAM_INFO
	.align		4
.L_26:
        /*0018*/ 	.byte	0x04, 0x17
        /*001a*/ 	.short	(.L_28 - .L_27)
.L_27:
        /*001c*/ 	.word	0x00000000
        /*0020*/ 	.short	0x0005
        /*0022*/ 	.short	0x001c
        /*0024*/ 	.byte	0x00, 0xf0, 0x11, 0x00


	//----- nvinfo : EIATTR_KPARAM_INFO
	.align		4
.L_28:
        /*0028*/ 	.byte	0x04, 0x17
        /*002a*/ 	.short	(.L_30 - .L_29)
.L_29:
        /*002c*/ 	.word	0x00000000
        /*0030*/ 	.short	0x0004
        /*0032*/ 	.short	0x0018
        /*0034*/ 	.byte	0x00, 0xf0, 0x11, 0x00


	//----- nvinfo : EIATTR_KPARAM_INFO
	.align		4
.L_30:
        /*0038*/ 	.byte	0x04, 0x17
        /*003a*/ 	.short	(.L_32 - .L_31)
.L_31:
        /*003c*/ 	.word	0x00000000
        /*0040*/ 	.short	0x0003
        /*0042*/ 	.short	0x0014
        /*0044*/ 	.byte	0x00, 0xf0, 0x11, 0x00


	//----- nvinfo : EIATTR_KPARAM_INFO
	.align		4
.L_32:
        /*0048*/ 	.byte	0x04, 0x17
        /*004a*/ 	.short	(.L_34 - .L_33)
.L_33:
        /*004c*/ 	.word	0x00000000
        /*0050*/ 	.short	0x0002
        /*0052*/ 	.short	0x0010
        /*0054*/ 	.byte	0x00, 0xf0, 0x11, 0x00


	//----- nvinfo : EIATTR_KPARAM_INFO
	.align		4
.L_34:
        /*0058*/ 	.byte	0x04, 0x17
        /*005a*/ 	.short	(.L_36 - .L_35)
.L_35:
        /*005c*/ 	.word	0x00000000
        /*0060*/ 	.short	0x0001
        /*0062*/ 	.short	0x0008
        /*0064*/ 	.byte	0x00, 0xf5, 0x21, 0x00


	//----- nvinfo : EIATTR_KPARAM_INFO
	.align		4
.L_36:
        /*0068*/ 	.byte	0x04, 0x17
        /*006a*/ 	.short	(.L_38 - .L_37)
.L_37:
        /*006c*/ 	.word	0x00000000
        /*0070*/ 	.short	0x0000
        /*0072*/ 	.short	0x0000
        /*0074*/ 	.byte	0x00, 0xf5, 0x21, 0x00


	//----- nvinfo : EIATTR_SPARSE_MMA_MASK
	.align		4
.L_38:
        /*0078*/ 	.byte	0x03, 0x50
        /*007a*/ 	.short	0x0000


	//----- nvinfo : EIATTR_MAXREG_COUNT
	.align		4
        /*007c*/ 	.byte	0x03, 0x1b
        /*007e*/ 	.short	0x00ff


	//----- nvinfo : EIATTR_MERCURY_ISA_VERSION
	.align		4
        /*0080*/ 	.byte	0x03, 0x5f
        /*0082*/ 	.short	0x0101


	//----- nvinfo : EIATTR_VRC_CTA_INIT_COUNT
	.align		4
        /*0084*/ 	.byte	0x02, 0x4a
	.zero		1
	.zero		1


	//----- nvinfo : EIATTR_EXIT_INSTR_OFFSETS
	.align		4
        /*0088*/ 	.byte	0x04, 0x1c
        /*008a*/ 	.short	(.L_40 - .L_39)


	//   ....[0]....
.L_39:
        /*008c*/ 	.word	0x00000f90


	//----- nvinfo : EIATTR_CRS_STACK_SIZE
	.align		4
.L_40:
        /*0090*/ 	.byte	0x04, 0x1e
        /*0092*/ 	.short	(.L_42 - .L_41)
.L_41:
        /*0094*/ 	.word	0x00000000


	//----- nvinfo : EIATTR_CBANK_PARAM_SIZE
	.align		4
.L_42:
        /*0098*/ 	.byte	0x03, 0x19
        /*009a*/ 	.short	0x0024


	//----- nvinfo : EIATTR_PARAM_CBANK
	.align		4
        /*009c*/ 	.byte	0x04, 0x0a
        /*009e*/ 	.short	(.L_44 - .L_43)
	.align		4
.L_43:
        /*00a0*/ 	.word	index@(.nv.constant0._Z24monte_carlo_option_priceP17curandStateXORWOWPffffff)
        /*00a4*/ 	.short	0x0380
        /*00a6*/ 	.short	0x0024


	//----- nvinfo : EIATTR_SW_WAR
	.align		4
.L_44:
        /*00a8*/ 	.byte	0x04, 0x36
        /*00aa*/ 	.short	(.L_46 - .L_45)
.L_45:
        /*00ac*/ 	.word	0x00000008
.L_46:


//--------------------- .nv.info._Z12setup_kernelP17curandStateXORWOWm --------------------------
	.section	.nv.info._Z12setup_kernelP17curandStateXORWOWm,"",@"SHT_CUDA_INFO"
	.sectionflags	@""
	.align	4


	//----- nvinfo : EIATTR_CUDA_API_VERSION
	.align		4
        /*0000*/ 	.byte	0x04, 0x37
        /*0002*/ 	.short	(.L_48 - .L_47)
.L_47:
        /*0004*/ 	.word	0x00000082


	//----- nvinfo : EIATTR_KPARAM_INFO
	.align		4
.L_48:
        /*0008*/ 	.byte	0x04, 0x17
        /*000a*/ 	.short	(.L_50 - .L_49)
.L_49:
        /*000c*/ 	.word	0x00000000
        /*0010*/ 	.short	0x0001
        /*0012*/ 	.short	0x0008
        /*0014*/ 	.byte	0x00, 0xf0, 0x21, 0x00


	//----- nvinfo : EIATTR_KPARAM_INFO
	.align		4
.L_50:
        /*0018*/ 	.byte	0x04, 0x17
        /*001a*/ 	.short	(.L_52 - .L_51)
.L_51:
        /*001c*/ 	.word	0x00000000
        /*0020*/ 	.short	0x0000
        /*0022*/ 	.short	0x0000
        /*0024*/ 	.byte	0x00, 0xf5, 0x21, 0x00


	//----- nvinfo : EIATTR_SPARSE_MMA_MASK
	.align		4
.L_52:
        /*0028*/ 	.byte	0x03, 0x50
        /*002a*/ 	.short	0x0000


	//----- nvinfo : EIATTR_MAXREG_COUNT
	.align		4
        /*002c*/ 	.byte	0x03, 0x1b
        /*002e*/ 	.short	0x00ff


	//----- nvinfo : EIATTR_MERCURY_ISA_VERSION
	.align		4
        /*0030*/ 	.byte	0x03, 0x5f
        /*0032*/ 	.short	0x0101


	//----- nvinfo : EIATTR_VRC_CTA_INIT_COUNT
	.align		4
        /*0034*/ 	.byte	0x02, 0x4a
	.zero		1
	.zero		1


	//----- nvinfo : EIATTR_EXIT_INSTR_OFFSETS
	.align		4
        /*0038*/ 	.byte	0x04, 0x1c
        /*003a*/ 	.short	(.L_54 - .L_53)


	//   ....[0]....
.L_53:
        /*003c*/ 	.word	0x00000ed0


	//----- nvinfo : EIATTR_CRS_STACK_SIZE
	.align		4
.L_54:
        /*0040*/ 	.byte	0x04, 0x1e
        /*0042*/ 	.short	(.L_56 - .L_55)
.L_55:
        /*0044*/ 	.word	0x00000000


	//----- nvinfo : EIATTR_CBANK_PARAM_SIZE
	.align		4
.L_56:
        /*0048*/ 	.byte	0x03, 0x19
        /*004a*/ 	.short	0x0010


	//----- nvinfo : EIATTR_PARAM_CBANK
	.align		4
        /*004c*/ 	.byte	0x04, 0x0a
        /*004e*/ 	.short	(.L_58 - .L_57)
	.align		4
.L_57:
        /*0050*/ 	.word	index@(.nv.constant0._Z12setup_kernelP17curandStateXORWOWm)
        /*0054*/ 	.short	0x0380
        /*0056*/ 	.short	0x0010


	//----- nvinfo : EIATTR_SW_WAR
	.align		4
.L_58:
        /*0058*/ 	.byte	0x04, 0x36
        /*005a*/ 	.short	(.L_60 - .L_59)
.L_59:
        /*005c*/ 	.word	0x00000008
.L_60:


//--------------------- .nv.callgraph             --------------------------
	.section	.nv.callgraph,"",@"SHT_CUDA_CALLGRAPH"
	.align	4
	.sectionentsize	8
	.align		4
        /*0000*/ 	.word	0x00000000
	.align		4
        /*0004*/ 	.word	0xffffffff
	.align		4
        /*0008*/ 	.word	0x00000000
	.align		4
        /*000c*/ 	.word	0xfffffffe
	.align		4
        /*0010*/ 	.word	0x00000000
	.align		4
        /*0014*/ 	.word	0xfffffffd
	.align		4
        /*0018*/ 	.word	0x00000000
	.align		4
        /*001c*/ 	.word	0xfffffffc


//--------------------- .nv.constant4             --------------------------
	.section	.nv.constant4,"a",@progbits
	.align	8
	.align		8
.nv.constant4:
        /*0000*/ 	.dword	precalc_xorwow_matrix
	.align		8
        /*0008*/ 	.dword	precalc_xorwow_offset_matrix
	.align		8
        /*0010*/ 	.dword	mrg32k3aM1
	.align		8
        /*0018*/ 	.dword	mrg32k3aM2
	.align		8
        /*0020*/ 	.dword	mrg32k3aM1SubSeq
	.align		8
        /*0028*/ 	.dword	mrg32k3aM2SubSeq
	.align		8
        /*0030*/ 	.dword	mrg32k3aM1Seq
	.align		8
        /*0038*/ 	.dword	mrg32k3aM2Seq


//--------------------- .nv.constant3             --------------------------
	.section	.nv.constant3,"a",@progbits
	.align	8
.nv.constant3:
	.type		__cr_lgamma_table,@object
	.size		__cr_lgamma_table,(.L_8 - __cr_lgamma_table)
__cr_lgamma_table:
        /*0000*/ 	.byte	0x00, 0x00, 0x00, 0x00, 0x00, 0x00, 0x00, 0x00, 0x00, 0x00, 0x00, 0x00, 0x00, 0x00, 0x00, 0x00
        /*0010*/ 	.byte	0xef, 0x39, 0xfa, 0xfe, 0x42, 0x2e, 0xe6, 0x3f, 0x02, 0x20, 0x2a, 0xfa, 0x0b, 0xab, 0xfc, 0x3f
        /*0020*/ 	.byte	0xf9, 0x2c, 0x92, 0x7c, 0xa7, 0x6c, 0x09, 0x40, 0xc9, 0x79, 0x44, 0x3c, 0x64, 0x26, 0x13, 0x40
        /*0030*/ 	.byte	0xca, 0x01, 0xcf, 0x3a, 0x27, 0x51, 0x1a, 0x40, 0x30, 0xcc, 0x2d, 0xf3, 0xe1, 0x0c, 0x21, 0x40
        /*0040*/ 	.byte	0x0d, 0xb7, 0xfc, 0x82, 0x8e, 0x35, 0x25, 0x40
.L_8:


//--------------------- .text._Z24monte_carlo_option_priceP17curandStateXORWOWPffffff --------------------------
	.section	.text._Z24monte_carlo_option_priceP17curandStateXORWOWPffffff,"ax",@progbits
	.align	128
        .global         _Z24monte_carlo_option_priceP17curandStateXORWOWPffffff
        .type           _Z24monte_carlo_option_priceP17curandStateXORWOWPffffff,@function
        .size           _Z24monte_carlo_option_priceP17curandStateXORWOWPffffff,(.L_x_25 - _Z24monte_carlo_option_priceP17curandStateXORWOWPffffff)
        .other          _Z24monte_carlo_option_priceP17curandStateXORWOWPffffff,@"STO_CUDA_ENTRY STV_DEFAULT"
_Z24monte_carlo_option_priceP17curandStateXORWOWPffffff:
.text._Z24monte_carlo_option_priceP17curandStateXORWOWPffffff:
[----:B------:R-:W-:Y:S01]  /*0000*/  LDC R1, c[0x0][0x37c] ;  /* 0x0000df00ff017b82 */ /* 0x000fe20000000800 */
[----:B------:R-:W0:Y:S07]  /*0010*/  S2R R2, SR_TID.X ;  /* 0x0000000000027919 */ /* 0x000e2e0000002100 */
[----:B------:R-:W0:Y:S01]  /*0020*/  S2UR UR4, SR_CTAID.X ;  /* 0x00000000000479c3 */ /* 0x000e220000002500 */
[----:B------:R-:W1:Y:S01]  /*0030*/  LDCU.64 UR6, c[0x0][0x358] ;  /* 0x00006b00ff0677ac */ /* 0x000e620008000a00 */
[----:B------:R-:W2:Y:S06]  /*0040*/  LDCU UR5, c[0x0][0x39c] ;  /* 0x00007380ff0577ac */ /* 0x000eac0008000800 */
[----:B------:R-:W0:Y:S08]  /*0050*/  LDC R3, c[0x0][0x360] ;  /* 0x0000d800ff037b82 */ /* 0x000e300000000800 */
[----:B------:R-:W3:Y:S01]  /*0060*/  LDC.64 R14, c[0x0][0x380] ;  /* 0x0000e000ff0e7b82 */ /* 0x000ee20000000a00 */
[----:B0-----:R-:W-:-:S04]  /*0070*/  IMAD R2, R3, UR4, R2 ;  /* 0x0000000403027c24 */ /* 0x001fc8000f8e0202 */
[----:B---3--:R-:W-:-:S05]  /*0080*/  IMAD.WIDE R14, R2, 0x30, R14 ;  /* 0x00000030020e7825 */ /* 0x008fca00078e020e */
[----:B-1----:R0:W5:Y:S04]  /*0090*/  LDG.E R19, desc[UR6][R14.64+0x20] ;  /* 0x000020060e137981 */ /* 0x002168000c1e1900 */
[----:B------:R0:W5:Y:S04]  /*00a0*/  LDG.E.64 R12, desc[UR6][R14.64+0x28] ;  /* 0x000028060e0c7981 */ /* 0x000168000c1e1b00 */
[----:B------:R0:W5:Y:S04]  /*00b0*/  LDG.E.64 R10, desc[UR6][R14.64] ;  /* 0x000000060e0a7981 */ /* 0x000168000c1e1b00 */
[----:B------:R0:W5:Y:S04]  /*00c0*/  LDG.E.64 R8, desc[UR6][R14.64+0x8] ;  /* 0x000008060e087981 */ /* 0x000168000c1e1b00 */
[----:B------:R0:W5:Y:S04]  /*00d0*/  LDG.E.64 R6, desc[UR6][R14.64+0x10] ;  /* 0x000010060e067981 */ /* 0x000168000c1e1b00 */
[----:B------:R0:W5:Y:S01]  /*00e0*/  LDG.E.64 R4, desc[UR6][R14.64+0x18] ;  /* 0x000018060e047981 */ /* 0x000162000c1e1b00 */
[----:B--2---:R-:W-:-:S02]  /*00f0*/  UIADD3 UR4, UPT, UPT, UR5, -0xd000000, URZ ;  /* 0xf300000005047890 */ /* 0x004fc4000fffe0ff */
[----:B------:R-:W1:Y:S02]  /*0100*/  MUFU.RSQ R0, UR5 ;  /* 0x0000000500007d08 */ /* 0x000e640008001400 */
[----:B------:R-:W-:-:S09]  /*0110*/  UISETP.GT.U32.AND UP0, UPT, UR4, 0x727fffff, UPT ;  /* 0x727fffff0400788c */ /* 0x000fd2000bf04070 */
[----:B0-----:R-:W-:Y:S05]  /*0120*/  BRA.U !UP0, `(.L_x_0) ;  /* 0x00000001081c7547 */ /* 0x001fea000b800000 */
[----:B------:R-:W1:Y:S01]  /*0130*/  LDCU UR4, c[0x0][0x39c] ;  /* 0x00007380ff0477ac */ /* 0x000e620008000800 */
[----:B------:R-:W-:Y:S01]  /*0140*/  BSSY.RECONVERGENT B0, `(.L_x_1) ;  /* 0x0000004000007945 */ /* 0x000fe20003800200 */
[----:B------:R-:W-:Y:S02]  /*0150*/  MOV R16, 0x180 ;  /* 0x0000018000107802 */ /* 0x000fe40000000f00 */
[----:B-1----:R-:W-:-:S07]  /*0160*/  MOV R0, UR4 ;  /* 0x0000000400007c02 */ /* 0x002fce0008000f00 */
[----:B-----5:R-:W-:Y:S05]  /*0170*/  CALL.REL.NOINC `($__internal_0_$__cuda_sm20_sqrt_rn_f32_slowpath) ;  /* 0x0000000c00887944 */ /* 0x020fea0003c00000 */
[----:B------:R-:W-:Y:S05]  /*0180*/  BSYNC.RECONVERGENT B0 ;  /* 0x0000000000007941 */ /* 0x000fea0003800200 */
.L_x_1:
[----:B------:R-:W-:Y:S05]  /*0190*/  BRA `(.L_x_2) ;  /* 0x0000000000107947 */ /* 0x000fea0003800000 */
.L_x_0:
[C---:B-1----:R-:W-:Y:S01]  /*01a0*/  FMUL.FTZ R28, R0.reuse, UR5 ;  /* 0x00000005001c7c20 */ /* 0x042fe20008410000 */
[----:B------:R-:W-:-:S03]  /*01b0*/  FMUL.FTZ R0, R0, 0.5 ;  /* 0x3f00000000007820 */ /* 0x000fc60000410000 */
[----:B------:R-:W-:-:S04]  /*01c0*/  FFMA R3, -R28, R28, UR5 ;  /* 0x000000051c037e23 */ /* 0x000fc8000800011c */
[----:B------:R-:W-:-:S07]  /*01d0*/  FFMA R28, R3, R0, R28 ;  /* 0x00000000031c7223 */ /* 0x000fce000000001c */
.L_x_2:
[----:B------:R-:W0:Y:S08]  /*01e0*/  LDC.64 R16, c[0x0][0x388] ;  /* 0x0000e200ff107b82 */ /* 0x000e300000000a00 */
[----:B------:R-:W1:Y:S01]  /*01f0*/  LDC.64 R20, c[0x0][0x398] ;  /* 0x0000e600ff147b82 */ /* 0x000e620000000a00 */
[----:B0-----:R-:W-:-:S05]  /*0200*/  IMAD.WIDE R2, R2, 0x4, R16 ;  /* 0x0000000402027825 */ /* 0x001fca00078e0210 */
[----:B------:R0:W5:Y:S01]  /*0210*/  LDG.E R27, desc[UR6][R2.64] ;  /* 0x00000006021b7981 */ /* 0x000162000c1e1900 */
[----:B------:R-:W-:Y:S01]  /*0220*/  HFMA2 R17, -RZ, RZ, 0.96630859375, -0.0022525787353515625 ;  /* 0x3bbb989dff117431 */ /* 0x000fe200000001ff */
[----:B------:R-:W-:Y:S01]  /*0230*/  MOV R23, 0x437c0000 ;  /* 0x437c000000177802 */ /* 0x000fe20000000f00 */
[----:B-1----:R-:W-:Y:S01]  /*0240*/  FMUL R0, R21, -R20 ;  /* 0x8000001415007220 */ /* 0x002fe20000400000 */
[----:B------:R-:W-:-:S03]  /*0250*/  UMOV UR4, URZ ;  /* 0x000000ff00047c82 */ /* 0x000fc60008000000 */
[----:B------:R-:W-:Y:S02]  /*0260*/  FFMA.SAT R16, R0, R17, 0.5 ;  /* 0x3f00000000107423 */ /* 0x000fe40000002011 */
[----:B------:R-:W1:Y:S02]  /*0270*/  LDC R17, c[0x0][0x3a0] ;  /* 0x0000e800ff117b82 */ /* 0x000e640000000800 */
[----:B------:R-:W-:-:S04]  /*0280*/  FFMA.RM R16, R16, R23, 12582913 ;  /* 0x4b40000110107423 */ /* 0x000fc80000004017 */
[----:B------:R-:W-:-:S04]  /*0290*/  FADD R23, R16, -12583039 ;  /* 0xcb40007f10177421 */ /* 0x000fc80000000000 */
[----:B------:R-:W-:-:S04]  /*02a0*/  FFMA R23, R0, 1.4426950216293334961, -R23 ;  /* 0x3fb8aa3b00177823 */ /* 0x000fc80000000817 */
[----:B------:R-:W-:-:S06]  /*02b0*/  FFMA R23, R0, 1.925963033500011079e-08, R23 ;  /* 0x32a5706000177823 */ /* 0x000fcc0000000017 */
[----:B------:R-:W2:Y:S01]  /*02c0*/  MUFU.EX2 R23, R23 ;  /* 0x0000001700177308 */ /* 0x000ea20000000800 */
[----:B-1----:R-:W-:Y:S01]  /*02d0*/  FMUL R25, R17, 0.5 ;  /* 0x3f00000011197820 */ /* 0x002fe20000400000 */
[----:B------:R-:W-:-:S03]  /*02e0*/  FMUL R18, R28, R17 ;  /* 0x000000111c127220 */ /* 0x000fc60000400000 */
[----:B------:R-:W-:Y:S01]  /*02f0*/  FFMA R0, -R25, R17, R20 ;  /* 0x0000001119007223 */ /* 0x000fe20000000114 */
[----:B------:R-:W-:-:S03]  /*0300*/  SHF.L.U32 R20, R16, 0x17, RZ ;  /* 0x0000001710147819 */ /* 0x000fc600000006ff */
[----:B------:R-:W-:Y:S02]  /*0310*/  FMUL R21, R0, R21 ;  /* 0x0000001500157220 */ /* 0x000fe40000400000 */
[----:B0-2---:R-:W-:-:S07]  /*0320*/  FMUL R20, R20, R23 ;  /* 0x0000001714147220 */ /* 0x005fce0000400000 */
.L_x_13:
[----:B-----5:R-:W-:Y:S01]  /*0330*/  ISETP.NE.AND P0, PT, R4, 0x1, PT ;  /* 0x000000010400780c */ /* 0x020fe20003f05270 */
[----:B------:R-:W-:Y:S01]  /*0340*/  BSSY.RECONVERGENT B0, `(.L_x_3) ;  /* 0x000004f000007945 */ /* 0x000fe20003800200 */
[----:B------:R-:W-:Y:S02]  /*0350*/  MOV R23, R7 ;  /* 0x0000000700177202 */ /* 0x000fe40000000f00 */
[----:B------:R-:W-:Y:S02]  /*0360*/  MOV R25, R6 ;  /* 0x0000000600197202 */ /* 0x000fe40000000f00 */
[----:B------:R-:W-:Y:S02]  /*0370*/  MOV R22, R9 ;  /* 0x0000000900167202 */ /* 0x000fe40000000f00 */
[----:B------:R-:W-:-:S05]  /*0380*/  MOV R0, R19 ;  /* 0x0000001300007202 */ /* 0x000fca0000000f00 */
[----:B------:R-:W-:Y:S05]  /*0390*/  @!P0 BRA `(.L_x_4) ;  /* 0x0000000400248947 */ /* 0x000fea0003800000 */
[----:B------:R-:W-:Y:S01]  /*03a0*/  SHF.R.U32.HI R0, RZ, 0x2, R11 ;  /* 0x00000002ff007819 */ /* 0x000fe2000001160b */
[----:B------:R-:W-:Y:S01]  /*03b0*/  IMAD.SHL.U32 R16, R7, 0x10, RZ ;  /* 0x0000001007107824 */ /* 0x000fe200078e00ff */
[----:B------:R-:W-:Y:S01]  /*03c0*/  MOV R19, 0x7f800000 ;  /* 0x7f80000000137802 */ /* 0x000fe20000000f00 */
[----:B------:R-:W-:Y:S01]  /*03d0*/  BSSY.RECONVERGENT B1, `(.L_x_5) ;  /* 0x000003a000017945 */ /* 0x000fe20003800200 */
[----:B------:R-:W-:-:S04]  /*03e0*/  LOP3.LUT R0, R0, R11, RZ, 0x3c, !PT ;  /* 0x0000000b00007212 */ /* 0x000fc800078e3cff */
[----:B------:R-:W-:-:S04]  /*03f0*/  SHF.L.U32 R11, R0, 0x1, RZ ;  /* 0x00000001000b7819 */ /* 0x000fc800000006ff */
[----:B------:R-:W-:Y:S02]  /*0400*/  LOP3.LUT R11, R7, R16, R11, 0x96, !PT ;  /* 0x00000010070b7212 */ /* 0x000fe400078e960b */
[----:B------:R-:W-:Y:S02]  /*0410*/  MOV R16, 0x3e055027 ;  /* 0x3e05502700107802 */ /* 0x000fe40000000f00 */
[----:B------:R-:W-:Y:S01]  /*0420*/  LOP3.LUT R25, R11, R0, RZ, 0x3c, !PT ;  /* 0x000000000b197212 */ /* 0x000fe200078e3cff */
[----:B------:R-:W-:-:S03]  /*0430*/  HFMA2 R11, -RZ, RZ, 0.1171875, 0 ;  /* 0x2f800000ff0b7431 */ /* 0x000fc600000001ff */
[C---:B------:R-:W-:Y:S02]  /*0440*/  IADD3 R0, PT, PT, R10.reuse, 0x587c5, R25 ;  /* 0x000587c50a007810 */ /* 0x040fe40007ffe019 */
[----:B------:R-:W-:Y:S02]  /*0450*/  IADD3 R10, PT, PT, R10, 0xb0f8a, RZ ;  /* 0x000b0f8a0a0a7810 */ /* 0x000fe40007ffe0ff */
[----:B------:R-:W-:-:S05]  /*0460*/  I2FP.F32.U32 R0, R0 ;  /* 0x0000000000007245 */ /* 0x000fca0000201000 */
[----:B------:R-:W-:-:S05]  /*0470*/  FFMA R0, R0, R11, 1.1641532182693481445e-10 ;  /* 0x2f00000000007423 */ /* 0x000fca000000000b */
[----:B------:R-:W-:-:S13]  /*0480*/  FSETP.GEU.AND P0, PT, R0, 1.175494350822287508e-38, PT ;  /* 0x008000000000780b */ /* 0x000fda0003f0e000 */
[----:B------:R-:W-:-:S05]  /*0490*/  @!P0 FMUL R0, R0, 8388608 ;  /* 0x4b00000000008820 */ /* 0x000fca0000400000 */
[----:B------:R-:W-:-:S04]  /*04a0*/  IADD3 R17, PT, PT, R0, -0x3f2aaaab, RZ ;  /* 0xc0d5555500117810 */ /* 0x000fc80007ffe0ff */
[----:B------:R-:W-:-:S04]  /*04b0*/  LOP3.LUT R17, R17, 0xff800000, RZ, 0xc0, !PT ;  /* 0xff80000011117812 */ /* 0x000fc800078ec0ff */
[-C--:B------:R-:W-:Y:S02]  /*04c0*/  IADD3 R11, PT, PT, R0, -R17.reuse, RZ ;  /* 0x80000011000b7210 */ /* 0x080fe40007ffe0ff */
[----:B------:R-:W-:-:S03]  /*04d0*/  I2FP.F32.S32 R17, R17 ;  /* 0x0000001100117245 */ /* 0x000fc60000201400 */
[----:B------:R-:W-:-:S04]  /*04e0*/  FADD R11, R11, -1 ;  /* 0xbf8000000b0b7421 */ /* 0x000fc80000000000 */
[----:B------:R-:W-:-:S04]  /*04f0*/  FFMA R16, R11, -R16, 0.14084610342979431152 ;  /* 0x3e1039f60b107423 */ /* 0x000fc80000000810 */
[----:B------:R-:W-:-:S04]  /*0500*/  FFMA R16, R11, R16, -0.12148627638816833496 ;  /* 0xbdf8cdcc0b107423 */ /* 0x000fc80000000010 */
[----:B------:R-:W-:-:S04]  /*0510*/  FFMA R16, R11, R16, 0.13980610668659210205 ;  /* 0x3e0f29550b107423 */ /* 0x000fc80000000010 */
[----:B------:R-:W-:-:S04]  /*0520*/  FFMA R16, R11, R16, -0.16684235632419586182 ;  /* 0xbe2ad8b90b107423 */ /* 0x000fc80000000010 */
[----:B------:R-:W-:-:S04]  /*0530*/  FFMA R16, R11, R16, 0.20012299716472625732 ;  /* 0x3e4ced0b0b107423 */ /* 0x000fc80000000010 */
[----:B------:R-:W-:-:S04]  /*0540*/  FFMA R16, R11, R16, -0.24999669194221496582 ;  /* 0xbe7fff220b107423 */ /* 0x000fc80000000010 */
[----:B------:R-:W-:-:S04]  /*0550*/  FFMA R16, R11, R16, 0.33333182334899902344 ;  /* 0x3eaaaa780b107423 */ /* 0x000fc80000000010 */
[C---:B------:R-:W-:Y:S01]  /*0560*/  FFMA R22, R11.reuse, R16, -0.5 ;  /* 0xbf0000000b167423 */ /* 0x040fe20000000010 */
[----:B------:R-:W-:Y:S02]  /*0570*/  FSEL R16, RZ, -23, P0 ;  /* 0xc1b80000ff107808 */ /* 0x000fe40000000000 */
[----:B------:R-:W-:Y:S01]  /*0580*/  ISETP.GT.U32.AND P0, PT, R0, 0x7f7fffff, PT ;  /* 0x7f7fffff0000780c */ /* 0x000fe20003f04070 */
[----:B------:R-:W-:Y:S02]  /*0590*/  FMUL R22, R11, R22 ;  /* 0x000000160b167220 */ /* 0x000fe40000400000 */
[----:B------:R-:W-:Y:S02]  /*05a0*/  FFMA R16, R17, 1.1920928955078125e-07, R16 ;  /* 0x3400000011107823 */ /* 0x000fe40000000010 */
[----:B------:R-:W-:Y:S01]  /*05b0*/  FFMA R17, R11, R22, R11 ;  /* 0x000000160b117223 */ /* 0x000fe2000000000b */
[----:B------:R-:W-:-:S03]  /*05c0*/  SHF.R.U32.HI R11, RZ, 0x2, R8 ;  /* 0x00000002ff0b7819 */ /* 0x000fc60000011608 */
[----:B------:R-:W-:Y:S01]  /*05d0*/  FFMA R17, R16, 0.69314718246459960938, R17 ;  /* 0x3f31721810117823 */ /* 0x000fe20000000011 */
[----:B------:R-:W-:Y:S01]  /*05e0*/  LOP3.LUT R11, R11, R8, RZ, 0x3c, !PT ;  /* 0x000000080b0b7212 */ /* 0x000fe200078e3cff */
[----:B------:R-:W-:Y:S02]  /*05f0*/  IMAD.SHL.U32 R8, R25, 0x10, RZ ;  /* 0x0000001019087824 */ /* 0x000fe400078e00ff */
[C---:B------:R-:W-:Y:S01]  /*0600*/  @P0 FFMA R17, R0.reuse, R19, +INF ;  /* 0x7f80000000110423 */ /* 0x040fe20000000013 */
[----:B------:R-:W-:Y:S02]  /*0610*/  SHF.L.U32 R16, R11, 0x1, RZ ;  /* 0x000000010b107819 */ /* 0x000fe400000006ff */
[----:B------:R-:W-:Y:S01]  /*0620*/  FSETP.NEU.AND P0, PT, R0, RZ, PT ;  /* 0x000000ff0000720b */ /* 0x000fe20003f0d000 */
[----:B------:R-:W-:Y:S01]  /*0630*/  FMUL R17, R17, -2 ;  /* 0xc000000011117820 */ /* 0x000fe20000400000 */
[----:B------:R-:W-:Y:S01]  /*0640*/  LOP3.LUT R8, R11, R16, R8, 0x96, !PT ;  /* 0x000000100b087212 */ /* 0x000fe200078e9608 */
[----:B------:R-:W-:-:S03]  /*0650*/  HFMA2 R11, -RZ, RZ, 0.1495361328125, 0.0004794597625732421875 ;  /* 0x30c90fdbff0b7431 */ /* 0x000fc600000001ff */
[----:B------:R-:W-:Y:S02]  /*0660*/  FSEL R17, R17, +INF , P0 ;  /* 0x7f80000011117808 */ /* 0x000fe40000000000 */
[----:B------:R-:W-:Y:S02]  /*0670*/  LOP3.LUT R23, R8, R25, RZ, 0x3c, !PT ;  /* 0x0000001908177212 */ /* 0x000fe400078e3cff */
[----:B------:R-:W-:Y:S01]  /*0680*/  IADD3 R8, PT, PT, R17, -0xd000000, RZ ;  /* 0xf300000011087810 */ /* 0x000fe20007ffe0ff */
[----:B------:R0:W1:Y:S01]  /*0690*/  MUFU.RSQ R16, R17 ;  /* 0x0000001100107308 */ /* 0x0000620000001400 */
[----:B------:R-:W-:Y:S02]  /*06a0*/  IADD3 R0, PT, PT, R23, R10, RZ ;  /* 0x0000000a17007210 */ /* 0x000fe40007ffe0ff */
[----:B------:R-:W-:Y:S02]  /*06b0*/  ISETP.GT.U32.AND P0, PT, R8, 0x727fffff, PT ;  /* 0x727fffff0800780c */ /* 0x000fe40003f04070 */
[----:B------:R-:W-:-:S05]  /*06c0*/  I2FP.F32.U32 R0, R0 ;  /* 0x0000000000007245 */ /* 0x000fca0000201000 */
[----:B------:R-:W-:-:S06]  /*06d0*/  FFMA R8, R0, R11, 7.314590599882819788e-10 ;  /* 0x30490fdb00087423 */ /* 0x000fcc000000000b */
[----:B0-----:R-:W-:Y:S05]  /*06e0*/  @!P0 BRA `(.L_x_6) ;  /* 0x0000000000108947 */ /* 0x001fea0003800000 */
[----:B------:R-:W-:Y:S02]  /*06f0*/  MOV R0, R17 ;  /* 0x0000001100007202 */ /* 0x000fe40000000f00 */
[----:B-1----:R-:W-:-:S07]  /*0700*/  MOV R16, 0x720 ;  /* 0x0000072000107802 */ /* 0x002fce0000000f00 */
[----:B------:R-:W-:Y:S05]  /*0710*/  CALL.REL.NOINC `($__internal_0_$__cuda_sm20_sqrt_rn_f32_slowpath) ;  /* 0x0000000800207944 */ /* 0x000fea0003c00000 */
[----:B------:R-:W-:Y:S05]  /*0720*/  BRA `(.L_x_7) ;  /* 0x0000000000107947 */ /* 0x000fea0003800000 */
.L_x_6:
[----:B-1----:R-:W-:Y:S01]  /*0730*/  FMUL.FTZ R28, R17, R16 ;  /* 0x00000010111c7220 */ /* 0x002fe20000410000 */
[----:B------:R-:W-:-:S03]  /*0740*/  FMUL.FTZ R0, R16, 0.5 ;  /* 0x3f00000010007820 */ /* 0x000fc60000410000 */
[----:B------:R-:W-:-:S04]  /*0750*/  FFMA R11, -R28, R28, R17 ;  /* 0x0000001c1c0b7223 */ /* 0x000fc80000000111 */
[----:B------:R-:W-:-:S07]  /*0760*/  FFMA R28, R11, R0, R28 ;  /* 0x000000000b1c7223 */ /* 0x000fce000000001c */
.L_x_7:
[----:B------:R-:W-:Y:S05]  /*0770*/  BSYNC.RECONVERGENT B1 ;  /* 0x0000000000017941 */ /* 0x000fea0003800200 */
.L_x_5:
[----:B------:R-:W-:Y:S01]  /*0780*/  FMUL.RZ R16, R8, 0.15915493667125701904 ;  /* 0x3e22f98308107820 */ /* 0x000fe2000040c000 */
[----:B------:R-:W-:Y:S02]  /*0790*/  MOV R22, R7 ;  /* 0x0000000700167202 */ /* 0x000fe40000000f00 */
[----:B------:R-:W-:Y:S01]  /*07a0*/  MOV R8, R6 ;  /* 0x0000000600087202 */ /* 0x000fe20000000f00 */
[----:B------:R-:W0:Y:S01]  /*07b0*/  MUFU.SIN R11, R16 ;  /* 0x00000010000b7308 */ /* 0x000e220000000400 */
[----:B------:R-:W-:-:S07]  /*07c0*/  MOV R6, R25 ;  /* 0x0000001900067202 */ /* 0x000fce0000000f00 */
[----:B------:R-:W1:Y:S01]  /*07d0*/  MUFU.COS R19, R16 ;  /* 0x0000001000137308 */ /* 0x000e620000000000 */
[-C--:B0-----:R-:W-:Y:S01]  /*07e0*/  FMUL R0, R11, R28.reuse ;  /* 0x0000001c0b007220 */ /* 0x081fe20000400000 */
[----:B------:R-:W-:Y:S01]  /*07f0*/  IMAD.MOV.U32 R11, RZ, RZ, R9 ;  /* 0x000000ffff0b7224 */ /* 0x000fe200078e0009 */
[----:B------:R-:W-:Y:S02]  /*0800*/  MOV R9, R7 ;  /* 0x0000000700097202 */ /* 0x000fe40000000f00 */
[----:B------:R-:W-:Y:S01]  /*0810*/  MOV R7, R23 ;  /* 0x0000001700077202 */ /* 0x000fe20000000f00 */
[----:B-1----:R-:W-:-:S07]  /*0820*/  FMUL R19, R19, R28 ;  /* 0x0000001c13137220 */ /* 0x002fce0000400000 */
.L_x_4:
[----:B------:R-:W-:Y:S05]  /*0830*/  BSYNC.RECONVERGENT B0 ;  /* 0x0000000000007941 */ /* 0x000fea0003800200 */
.L_x_3:
[----:B------:R-:W-:Y:S02]  /*0840*/  HFMA2 R17, -RZ, RZ, 0.96630859375, -0.0022525787353515625 ;  /* 0x3bbb989dff117431 */ /* 0x000fe400000001ff */
[----:B------:R-:W-:Y:S01]  /*0850*/  FFMA R16, R18, R0, R21 ;  /* 0x0000000012107223 */ /* 0x000fe20000000015 */
[----:B------:R-:W-:Y:S01]  /*0860*/  MOV R29, 0x437c0000 ;  /* 0x437c0000001d7802 */ /* 0x000fe20000000f00 */
[----:B------:R-:W-:Y:S01]  /*0870*/  BSSY.RECONVERGENT B0, `(.L_x_8) ;  /* 0x0000058000007945 */ /* 0x000fe20003800200 */
[----:B------:R-:W-:Y:S01]  /*0880*/  ISETP.NE.AND P0, PT, R4, 0x1, PT ;  /* 0x000000010400780c */ /* 0x000fe20003f05270 */
[----:B------:R-:W-:Y:S02]  /*0890*/  IMAD.MOV.U32 R4, RZ, RZ, RZ ;  /* 0x000000ffff047224 */ /* 0x000fe400078e00ff */
[----:B------:R-:W-:-:S04]  /*08a0*/  FFMA.SAT R0, R16, R17, 0.5 ;  /* 0x3f00000010007423 */ /* 0x000fc80000002011 */
[----:B------:R-:W-:-:S04]  /*08b0*/  FFMA.RM R0, R0, R29, 12582913 ;  /* 0x4b40000100007423 */ /* 0x000fc8000000401d */
[C---:B------:R-:W-:Y:S01]  /*08c0*/  FADD R17, R0.reuse, -12583039 ;  /* 0xcb40007f00117421 */ /* 0x040fe20000000000 */
[----:B------:R-:W-:-:S03]  /*08d0*/  SHF.L.U32 R0, R0, 0x17, RZ ;  /* 0x0000001700007819 */ /* 0x000fc600000006ff */
[----:B------:R-:W-:-:S04]  /*08e0*/  FFMA R17, R16, 1.4426950216293334961, -R17 ;  /* 0x3fb8aa3b10117823 */ /* 0x000fc80000000811 */
[----:B------:R-:W-:Y:S02]  /*08f0*/  FFMA R24, R16, 1.925963033500011079e-08, R17 ;  /* 0x32a5706010187823 */ /* 0x000fe40000000011 */
[----:B------:R-:W0:Y:S02]  /*0900*/  LDC.64 R16, c[0x0][0x390] ;  /* 0x0000e400ff107b82 */ /* 0x000e240000000a00 */
[----:B------:R-:W1:Y:S02]  /*0910*/  MUFU.EX2 R29, R24 ;  /* 0x00000018001d7308 */ /* 0x000e640000000800 */
[----:B-1----:R-:W-:-:S04]  /*0920*/  FMUL R0, R0, R29 ;  /* 0x0000001d00007220 */ /* 0x002fc80000400000 */
[----:B0-----:R-:W-:Y:S01]  /*0930*/  FFMA R0, R0, R16, -R17 ;  /* 0x0000001000007223 */ /* 0x001fe20000000811 */
[----:B------:R-:W-:-:S04]  /*0940*/  MOV R16, R19 ;  /* 0x0000001300107202 */ /* 0x000fc80000000f00 */
[----:B------:R-:W-:-:S05]  /*0950*/  FMNMX R0, RZ, R0, !PT ;  /* 0x00000000ff007209 */ /* 0x000fca0007800000 */
[----:B------:R-:W-:Y:S01]  /*0960*/  FFMA R27, R20, R0, R27 ;  /* 0x00000000141b7223 */ /* 0x000fe2000000001b */
[----:B------:R-:W-:Y:S06]  /*0970*/  @P0 BRA `(.L_x_9) ;  /* 0x00000004001c0947 */ /* 0x000fec0003800000 */
[----:B------:R-:W-:Y:S01]  /*0980*/  SHF.R.U32.HI R0, RZ, 0x2, R11 ;  /* 0x00000002ff007819 */ /* 0x000fe2000001160b */
[----:B------:R-:W-:Y:S01]  /*0990*/  BSSY.RECONVERGENT B1, `(.L_x_10) ;  /* 0x000003c000017945 */ /* 0x000fe20003800200 */
[----:B------:R-:W-:Y:S02]  /*09a0*/  MOV R9, 0x3e055027 ;  /* 0x3e05502700097802 */ /* 0x000fe40000000f00 */
[----:B------:R-:W-:Y:S02]  /*09b0*/  LOP3.LUT R7, R0, R11, RZ, 0x3c, !PT ;  /* 0x0000000b00077212 */ /* 0x000fe400078e3cff */
[----:B------:R-:W-:Y:S02]  /*09c0*/  SHF.L.U32 R0, R23, 0x4, RZ ;  /* 0x0000000417007819 */ /* 0x000fe400000006ff */
[----:B------:R-:W-:-:S04]  /*09d0*/  SHF.L.U32 R4, R7, 0x1, RZ ;  /* 0x0000000107047819 */ /* 0x000fc800000006ff */
[----:B------:R-:W-:-:S04]  /*09e0*/  LOP3.LUT R0, R23, R0, R4, 0x96, !PT ;  /* 0x0000000017007212 */ /* 0x000fc800078e9604 */
[----:B------:R-:W-:Y:S02]  /*09f0*/  LOP3.LUT R6, R0, R7, RZ, 0x3c, !PT ;  /* 0x0000000700067212 */ /* 0x000fe400078e3cff */
[----:B------:R-:W-:Y:S02]  /*0a00*/  MOV R7, 0x2f800000 ;  /* 0x2f80000000077802 */ /* 0x000fe40000000f00 */
        /* <DEDUP_REMOVED lines=9> */
[----:B------:R-:W-:Y:S02]  /*0aa0*/  I2FP.F32.S32 R16, R7 ;  /* 0x0000000700107245 */ /* 0x000fe40000201400 */
[----:B------:R-:W-:Y:S01]  /*0ab0*/  SHF.R.U32.HI R7, RZ, 0x2, R8 ;  /* 0x00000002ff077819 */ /* 0x000fe20000011608 */
[----:B------:R-:W-:-:S03]  /*0ac0*/  FADD R4, R4, -1 ;  /* 0xbf80000004047421 */ /* 0x000fc60000000000 */
[----:B------:R-:W-:Y:S01]  /*0ad0*/  LOP3.LUT R7, R7, R8, RZ, 0x3c, !PT ;  /* 0x0000000807077212 */ /* 0x000fe200078e3cff */
[----:B------:R-:W-:-:S04]  /*0ae0*/  FFMA R9, R4, -R9, 0.14084610342979431152 ;  /* 0x3e1039f604097423 */ /* 0x000fc80000000809 */
[----:B------:R-:W-:Y:S01]  /*0af0*/  FFMA R9, R4, R9, -0.12148627638816833496 ;  /* 0xbdf8cdcc04097423 */ /* 0x000fe20000000009 */
[----:B------:R-:W-:-:S03]  /*0b00*/  IMAD.SHL.U32 R8, R7, 0x2, RZ ;  /* 0x0000000207087824 */ /* 0x000fc600078e00ff */
[----:B------:R-:W-:-:S04]  /*0b10*/  FFMA R9, R4, R9, 0.13980610668659210205 ;  /* 0x3e0f295504097423 */ /* 0x000fc80000000009 */
[----:B------:R-:W-:-:S04]  /*0b20*/  FFMA R9, R4, R9, -0.16684235632419586182 ;  /* 0xbe2ad8b904097423 */ /* 0x000fc80000000009 */
[----:B------:R-:W-:-:S04]  /*0b30*/  FFMA R9, R4, R9, 0.20012299716472625732 ;  /* 0x3e4ced0b04097423 */ /* 0x000fc80000000009 */
[----:B------:R-:W-:-:S04]  /*0b40*/  FFMA R9, R4, R9, -0.24999669194221496582 ;  /* 0xbe7fff2204097423 */ /* 0x000fc80000000009 */
[----:B------:R-:W-:-:S04]  /*0b50*/  FFMA R9, R4, R9, 0.33333182334899902344 ;  /* 0x3eaaaa7804097423 */ /* 0x000fc80000000009 */
[----:B------:R-:W-:Y:S01]  /*0b60*/  FFMA R11, R4, R9, -0.5 ;  /* 0xbf000000040b7423 */ /* 0x000fe20000000009 */
[----:B------:R-:W-:Y:S02]  /*0b70*/  FSEL R9, RZ, -23, P0 ;  /* 0xc1b80000ff097808 */ /* 0x000fe40000000000 */
[----:B------:R-:W-:Y:S01]  /*0b80*/  ISETP.GT.U32.AND P0, PT, R0, 0x7f7fffff, PT ;  /* 0x7f7fffff0000780c */ /* 0x000fe20003f04070 */
[----:B------:R-:W-:Y:S02]  /*0b90*/  FMUL R11, R4, R11 ;  /* 0x0000000b040b7220 */ /* 0x000fe40000400000 */
[----:B------:R-:W-:Y:S02]  /*0ba0*/  FFMA R9, R16, 1.1920928955078125e-07, R9 ;  /* 0x3400000010097823 */ /* 0x000fe40000000009 */
[----:B------:R-:W-:Y:S01]  /*0bb0*/  FFMA R4, R4, R11, R4 ;  /* 0x0000000b04047223 */ /* 0x000fe20000000004 */
[----:B------:R-:W-:-:S03]  /*0bc0*/  MOV R11, 0x7f800000 ;  /* 0x7f800000000b7802 */ /* 0x000fc60000000f00 */
[----:B------:R-:W-:Y:S01]  /*0bd0*/  FFMA R9, R9, 0.69314718246459960938, R4 ;  /* 0x3f31721809097823 */ /* 0x000fe20000000004 */
[----:B------:R-:W-:-:S03]  /*0be0*/  SHF.L.U32 R4, R6, 0x4, RZ ;  /* 0x0000000406047819 */ /* 0x000fc600000006ff */
[C---:B------:R-:W-:Y:S01]  /*0bf0*/  @P0 FFMA R9, R0.reuse, R11, +INF ;  /* 0x7f80000000090423 */ /* 0x040fe2000000000b */
[----:B------:R-:W-:Y:S02]  /*0c00*/  FSETP.NEU.AND P0, PT, R0, RZ, PT ;  /* 0x000000ff0000720b */ /* 0x000fe40003f0d000 */
[----:B------:R-:W-:Y:S01]  /*0c10*/  LOP3.LUT R7, R7, R8, R4, 0x96, !PT ;  /* 0x0000000807077212 */ /* 0x000fe200078e9604 */
[----:B------:R-:W-:Y:S01]  /*0c20*/  FMUL R9, R9, -2 ;  /* 0xc000000009097820 */ /* 0x000fe20000400000 */
[----:B------:R-:W-:Y:S02]  /*0c30*/  MOV R11, 0x30c90fdb ;  /* 0x30c90fdb000b7802 */ /* 0x000fe40000000f00 */
[----:B------:R-:W-:Y:S02]  /*0c40*/  LOP3.LUT R7, R7, R6, RZ, 0x3c, !PT ;  /* 0x0000000607077212 */ /* 0x000fe400078e3cff */
[----:B------:R-:W-:Y:S02]  /*0c50*/  FSEL R9, R9, +INF , P0 ;  /* 0x7f80000009097808 */ /* 0x000fe40000000000 */
[----:B------:R-:W-:-:S02]  /*0c60*/  IADD3 R0, PT, PT, R10, R7, RZ ;  /* 0x000000070a007210 */ /* 0x000fc40007ffe0ff */
[----:B------:R-:W-:Y:S01]  /*0c70*/  IADD3 R4, PT, PT, R9, -0xd000000, RZ ;  /* 0xf300000009047810 */ /* 0x000fe20007ffe0ff */
[----:B------:R0:W1:Y:S01]  /*0c80*/  MUFU.RSQ R8, R9 ;  /* 0x0000000900087308 */ /* 0x0000620000001400 */
[----:B------:R-:W-:Y:S02]  /*0c90*/  I2FP.F32.U32 R0, R0 ;  /* 0x0000000000007245 */ /* 0x000fe40000201000 */
[----:B------:R-:W-:-:S03]  /*0ca0*/  ISETP.GT.U32.AND P0, PT, R4, 0x727fffff, PT ;  /* 0x727fffff0400780c */ /* 0x000fc60003f04070 */
[----:B------:R-:W-:-:S10]  /*0cb0*/  FFMA R4, R0, R11, 7.314590599882819788e-10 ;  /* 0x30490fdb00047423 */ /* 0x000fd4000000000b */
[----:B0-----:R-:W-:Y:S05]  /*0cc0*/  @!P0 BRA `(.L_x_11) ;  /* 0x0000000000108947 */ /* 0x001fea0003800000 */
[----:B------:R-:W-:Y:S02]  /*0cd0*/  MOV R0, R9 ;  /* 0x0000000900007202 */ /* 0x000fe40000000f00 */
[----:B------:R-:W-:-:S07]  /*0ce0*/  MOV R16, 0xd00 ;  /* 0x00000d0000107802 */ /* 0x000fce0000000f00 */
[----:B-1----:R-:W-:Y:S05]  /*0cf0*/  CALL.REL.NOINC `($__internal_0_$__cuda_sm20_sqrt_rn_f32_slowpath) ;  /* 0x0000000000a87944 */ /* 0x002fea0003c00000 */
[----:B------:R-:W-:Y:S05]  /*0d00*/  BRA `(.L_x_12) ;  /* 0x0000000000107947 */ /* 0x000fea0003800000 */
.L_x_11:
[----:B-1----:R-:W-:Y:S01]  /*0d10*/  FMUL.FTZ R28, R9, R8 ;  /* 0x00000008091c7220 */ /* 0x002fe20000410000 */
[----:B------:R-:W-:-:S03]  /*0d20*/  FMUL.FTZ R0, R8, 0.5 ;  /* 0x3f00000008007820 */ /* 0x000fc60000410000 */
[----:B------:R-:W-:-:S04]  /*0d30*/  FFMA R9, -R28, R28, R9 ;  /* 0x0000001c1c097223 */ /* 0x000fc80000000109 */
[----:B------:R-:W-:-:S07]  /*0d40*/  FFMA R28, R9, R0, R28 ;  /* 0x00000000091c7223 */ /* 0x000fce000000001c */
.L_x_12:
[----:B------:R-:W-:Y:S05]  /*0d50*/  BSYNC.RECONVERGENT B1 ;  /* 0x0000000000017941 */ /* 0x000fea0003800200 */
.L_x_10:
[----:B------:R-:W-:Y:S01]  /*0d60*/  FMUL.RZ R0, R4, 0.15915493667125701904 ;  /* 0x3e22f98304007820 */ /* 0x000fe2000040c000 */
[----:B------:R-:W-:Y:S01]  /*0d70*/  HFMA2 R4, -RZ, RZ, 0, 5.9604644775390625e-08 ;  /* 0x00000001ff047431 */ /* 0x000fe200000001ff */
[----:B------:R-:W-:Y:S02]  /*0d80*/  MOV R9, R23 ;  /* 0x0000001700097202 */ /* 0x000fe40000000f00 */
[----:B------:R-:W0:Y:S01]  /*0d90*/  MUFU.SIN R11, R0 ;  /* 0x00000000000b7308 */ /* 0x000e220000000400 */
[----:B------:R-:W-:-:S07]  /*0da0*/  MOV R8, R25 ;  /* 0x0000001900087202 */ /* 0x000fce0000000f00 */
[----:B------:R-:W1:Y:S01]  /*0db0*/  MUFU.COS R19, R0 ;  /* 0x0000000000137308 */ /* 0x000e620000000000 */
[-C--:B0-----:R-:W-:Y:S01]  /*0dc0*/  FMUL R16, R11, R28.reuse ;  /* 0x0000001c0b107220 */ /* 0x081fe20000400000 */
[----:B------:R-:W-:Y:S02]  /*0dd0*/  IMAD.MOV.U32 R11, RZ, RZ, R22 ;  /* 0x000000ffff0b7224 */ /* 0x000fe400078e0016 */
[----:B-1----:R-:W-:-:S07]  /*0de0*/  FMUL R19, R19, R28 ;  /* 0x0000001c13137220 */ /* 0x002fce0000400000 */
.L_x_9:
[----:B------:R-:W-:Y:S05]  /*0df0*/  BSYNC.RECONVERGENT B0 ;  /* 0x0000000000007941 */ /* 0x000fea0003800200 */
.L_x_8:
[----:B------:R-:W-:Y:S01]  /*0e00*/  HFMA2 R23, -RZ, RZ, 3.7421875, 0 ;  /* 0x437c0000ff177431 */ /* 0x000fe200000001ff */
[----:B------:R-:W-:Y:S01]  /*0e10*/  MOV R17, 0x3bbb989d ;  /* 0x3bbb989d00117802 */ /* 0x000fe20000000f00 */
[----:B------:R-:W-:Y:S01]  /*0e20*/  FFMA R0, R18, R16, R21 ;  /* 0x0000001012007223 */ /* 0x000fe20000000015 */
[----:B------:R-:W-:-:S03]  /*0e30*/  UIADD3 UR4, UPT, UPT, UR4, 0x2, URZ ;  /* 0x0000000204047890 */ /* 0x000fc6000fffe0ff */
[----:B------:R-:W-:Y:S01]  /*0e40*/  FFMA.SAT R16, R0, R17, 0.5 ;  /* 0x3f00000000107423 */ /* 0x000fe20000002011 */
[----:B------:R-:W-:-:S03]  /*0e50*/  UISETP.NE.AND UP0, UPT, UR4, 0x3e8, UPT ;  /* 0x000003e80400788c */ /* 0x000fc6000bf05270 */
        /* <DEDUP_REMOVED lines=8> */
[----:B0-----:R-:W-:-:S05]  /*0ee0*/  FFMA R16, R22, R16, -R17 ;  /* 0x0000001016107223 */ /* 0x001fca0000000811 */
[----:B------:R-:W-:-:S05]  /*0ef0*/  FMNMX R16, RZ, R16, !PT ;  /* 0x00000010ff107209 */ /* 0x000fca0007800000 */
[----:B------:R-:W-:Y:S01]  /*0f00*/  FFMA R27, R20, R16, R27 ;  /* 0x00000010141b7223 */ /* 0x000fe2000000001b */
[----:B------:R-:W-:Y:S06]  /*0f10*/  BRA.U UP0, `(.L_x_13) ;  /* 0xfffffff500047547 */ /* 0x000fec000b83ffff */
[----:B------:R-:W-:Y:S04]  /*0f20*/  STG.E desc[UR6][R2.64], R27 ;  /* 0x0000001b02007986 */ /* 0x000fe8000c101906 */
[----:B------:R-:W-:Y:S04]  /*0f30*/  STG.E.64 desc[UR6][R14.64], R10 ;  /* 0x0000000a0e007986 */ /* 0x000fe8000c101b06 */
[----:B------:R-:W-:Y:S04]  /*0f40*/  STG.E.64 desc[UR6][R14.64+0x8], R8 ;  /* 0x000008080e007986 */ /* 0x000fe8000c101b06 */
[----:B------:R-:W-:Y:S04]  /*0f50*/  STG.E.64 desc[UR6][R14.64+0x10], R6 ;  /* 0x000010060e007986 */ /* 0x000fe8000c101b06 */
[----:B------:R-:W-:Y:S04]  /*0f60*/  STG.E.64 desc[UR6][R14.64+0x18], R4 ;  /* 0x000018040e007986 */ /* 0x000fe8000c101b06 */
[----:B------:R-:W-:Y:S04]  /*0f70*/  STG.E.64 desc[UR6][R14.64+0x28], R12 ;  /* 0x0000280c0e007986 */ /* 0x000fe8000c101b06 */
[----:B------:R-:W-:Y:S01]  /*0f80*/  STG.E desc[UR6][R14.64+0x20], R19 ;  /* 0x000020130e007986 */ /* 0x000fe2000c101906 */
[----:B------:R-:W-:Y:S05]  /*0f90*/  EXIT ;  /* 0x000000000000794d */ /* 0x000fea0003800000 */
        .weak           $__internal_0_$__cuda_sm20_sqrt_rn_f32_slowpath
        .type           $__internal_0_$__cuda_sm20_sqrt_rn_f32_slowpath,@function
        .size           $__internal_0_$__cuda_sm20_sqrt_rn_f32_slowpath,(.L_x_25 - $__internal_0_$__cuda_sm20_sqrt_rn_f32_slowpath)
$__internal_0_$__cuda_sm20_sqrt_rn_f32_slowpath:
[----:B------:R-:W-:-:S13]  /*0fa0*/  LOP3.LUT P0, RZ, R0, 0x7fffffff, RZ, 0xc0, !PT ;  /* 0x7fffffff00ff7812 */ /* 0x000fda000780c0ff */
[----:B------:R-:W-:Y:S01]  /*0fb0*/  @!P0 MOV R28, R0 ;  /* 0x00000000001c8202 */ /* 0x000fe20000000f00 */
[----:B------:R-:W-:Y:S06]  /*0fc0*/  @!P0 BRA `(.L_x_14) ;  /* 0x0000000000408947 */ /* 0x000fec0003800000 */
[----:B------:R-:W-:-:S13]  /*0fd0*/  FSETP.GEU.FTZ.AND P0, PT, R0, RZ, PT ;  /* 0x000000ff0000720b */ /* 0x000fda0003f1e000 */
[----:B------:R-:W-:Y:S01]  /*0fe0*/  @!P0 MOV R28, 0x7fffffff ;  /* 0x7fffffff001c8802 */ /* 0x000fe20000000f00 */
[----:B------:R-:W-:Y:S06]  /*0ff0*/  @!P0 BRA `(.L_x_14) ;  /* 0x0000000000348947 */ /* 0x000fec0003800000 */
[----:B------:R-:W-:-:S13]  /*1000*/  FSETP.GTU.FTZ.AND P0, PT, |R0|, +INF , PT ;  /* 0x7f8000000000780b */ /* 0x000fda0003f1c200 */
[----:B------:R-:W-:Y:S01]  /*1010*/  @P0 FADD.FTZ R28, R0, 1 ;  /* 0x3f800000001c0421 */ /* 0x000fe20000010000 */
[----:B------:R-:W-:Y:S06]  /*1020*/  @P0 BRA `(.L_x_14) ;  /* 0x0000000000280947 */ /* 0x000fec0003800000 */
[----:B------:R-:W-:-:S13]  /*1030*/  FSETP.NEU.FTZ.AND P0, PT, |R0|, +INF , PT ;  /* 0x7f8000000000780b */ /* 0x000fda0003f1d200 */
[----:B------:R-:W-:-:S04]  /*1040*/  @P0 FFMA R26, R0, 1.84467440737095516160e+19, RZ ;  /* 0x5f800000001a0823 */ /* 0x000fc800000000ff */
[----:B------:R-:W0:Y:S02]  /*1050*/  @P0 MUFU.RSQ R29, R26 ;  /* 0x0000001a001d0308 */ /* 0x000e240000001400 */
[----:B0-----:R-:W-:Y:S01]  /*1060*/  @P0 FMUL.FTZ R17, R26, R29 ;  /* 0x0000001d1a110220 */ /* 0x001fe20000410000 */
[----:B------:R-:W-:-:S03]  /*1070*/  @P0 FMUL.FTZ R24, R29, 0.5 ;  /* 0x3f0000001d180820 */ /* 0x000fc60000410000 */
[----:B------:R-:W-:-:S04]  /*1080*/  @P0 FADD.FTZ R28, -R17, -RZ ;  /* 0x800000ff111c0221 */ /* 0x000fc80000010100 */
[----:B------:R-:W-:Y:S01]  /*1090*/  @P0 FFMA R29, R17, R28, R26 ;  /* 0x0000001c111d0223 */ /* 0x000fe2000000001a */
[----:B------:R-:W-:-:S03]  /*10a0*/  @!P0 MOV R28, R0 ;  /* 0x00000000001c8202 */ /* 0x000fc60000000f00 */
[----:B------:R-:W-:-:S04]  /*10b0*/  @P0 FFMA R24, R29, R24, R17 ;  /* 0x000000181d180223 */ /* 0x000fc80000000011 */
[----:B------:R-:W-:-:S07]  /*10c0*/  @P0 FMUL.FTZ R28, R24, 2.3283064365386962891e-10 ;  /* 0x2f800000181c0820 */ /* 0x000fce0000410000 */
.L_x_14:
[----:B------:R-:W-:-:S04]  /*10d0*/  HFMA2 R17, -RZ, RZ, 0, 0 ;  /* 0x00000000ff117431 */ /* 0x000fc800000001ff */
[----:B------:R-:W-:Y:S05]  /*10e0*/  RET.REL.NODEC R16 `(_Z24monte_carlo_option_priceP17curandStateXORWOWPffffff) ;  /* 0xffffffec10c47950 */ /* 0x000fea0003c3ffff */
.L_x_15:
[----:B------:R-:W-:-:S00]  /*10f0*/  BRA `(.L_x_15) ;  /* 0xfffffffc00fc7947 */ /* 0x000fc0000383ffff */
[----:B------:R-:W-:-:S00]  /*1100*/  NOP ;  /* 0x0000000000007918 */ /* 0x000fc00000000000 */
[----:B------:R-:W-:-:S00]  /*1110*/  NOP ;  /* 0x0000000000007918 */ /* 0x000fc00000000000 */
[----:B------:R-:W-:-:S00]  /*1120*/  NOP ;  /* 0x0000000000007918 */ /* 0x000fc00000000000 */
[----:B------:R-:W-:-:S00]  /*1130*/  NOP ;  /* 0x0000000000007918 */ /* 0x000fc00000000000 */
[----:B------:R-:W-:-:S00]  /*1140*/  NOP ;  /* 0x0000000000007918 */ /* 0x000fc00000000000 */
[----:B------:R-:W-:-:S00]  /*1150*/  NOP ;  /* 0x0000000000007918 */ /* 0x000fc00000000000 */
[----:B------:R-:W-:-:S00]  /*1160*/  NOP ;  /* 0x0000000000007918 */ /* 0x000fc00000000000 */
[----:B------:R-:W-:-:S00]  /*1170*/  NOP ;  /* 0x0000000000007918 */ /* 0x000fc00000000000 */
.L_x_25:


//--------------------- .text._Z12setup_kernelP17curandStateXORWOWm --------------------------
	.section	.text._Z12setup_kernelP17curandStateXORWOWm,"ax",@progbits
	.align	128
        .global         _Z12setup_kernelP17curandStateXORWOWm
        .type           _Z12setup_kernelP17curandStateXORWOWm,@function
        .size           _Z12setup_kernelP17curandStateXORWOWm,(.L_x_27 - _Z12setup_kernelP17curandStateXORWOWm)
        .other          _Z12setup_kernelP17curandStateXORWOWm,@"STO_CUDA_ENTRY STV_DEFAULT"
_Z12setup_kernelP17curandStateXORWOWm:
.text._Z12setup_kernelP17curandStateXORWOWm:
[----:B------:R-:W-:Y:S01]  /*0000*/  LDC R1, c[0x0][0x37c] ;  /* 0x0000df00ff017b82 */ /* 0x000fe20000000800 */
[----:B------:R-:W0:Y:S07]  /*0010*/  S2R R13, SR_TID.X ;  /* 0x00000000000d7919 */ /* 0x000e2e0000002100 */
[----:B------:R-:W1:Y:S01]  /*0020*/  LDC.64 R2, c[0x0][0x388] ;  /* 0x0000e200ff027b82 */ /* 0x000e620000000a00 */
[----:B------:R-:W2:Y:S01]  /*0030*/  LDCU.64 UR4, c[0x0][0x358] ;  /* 0x00006b00ff0477ac */ /* 0x000ea20008000a00 */
[----:B------:R-:W-:Y:S06]  /*0040*/  BSSY.RECONVERGENT B0, `(.L_x_16) ;  /* 0x00000e5000007945 */ /* 0x000fec0003800200 */
[----:B------:R-:W0:Y:S08]  /*0050*/  S2UR UR6, SR_CTAID.X ;  /* 0x00000000000679c3 */ /* 0x000e300000002500 */
[----:B------:R-:W0:Y:S08]  /*0060*/  LDC R4, c[0x0][0x360] ;  /* 0x0000d800ff047b82 */ /* 0x000e300000000800 */
[----:B------:R-:W3:Y:S01]  /*0070*/  LDC.64 R6, c[0x0][0x380] ;  /* 0x0000e000ff067b82 */ /* 0x000ee20000000a00 */
[----:B-1----:R-:W-:-:S02]  /*0080*/  LOP3.LUT R0, R2, 0xaad26b49, RZ, 0x3c, !PT ;  /* 0xaad26b4902007812 */ /* 0x002fc400078e3cff */
[----:B------:R-:W-:-:S03]  /*0090*/  LOP3.LUT R2, R3, 0xf7dcefdd, RZ, 0x3c, !PT ;  /* 0xf7dcefdd03027812 */ /* 0x000fc600078e3cff */
[----:B------:R-:W-:Y:S02]  /*00a0*/  IMAD R0, R0, 0x4182bed5, RZ ;  /* 0x4182bed500007824 */ /* 0x000fe400078e02ff */
[----:B------:R-:W-:Y:S02]  /*00b0*/  IMAD R3, R2, -0x658354e5, RZ ;  /* 0x9a7cab1b02037824 */ /* 0x000fe400078e02ff */
[C---:B------:R-:W-:Y:S01]  /*00c0*/  VIADD R5, R0.reuse, 0x75bcd15 ;  /* 0x075bcd1500057836 */ /* 0x040fe20000000000 */
[C---:B------:R-:W-:Y:S01]  /*00d0*/  LOP3.LUT R8, R0.reuse, 0x159a55e5, RZ, 0x3c, !PT ;  /* 0x159a55e500087812 */ /* 0x040fe200078e3cff */
[----:B------:R-:W-:Y:S01]  /*00e0*/  VIADD R11, R0, 0x583f19 ;  /* 0x00583f19000b7836 */ /* 0x000fe20000000000 */
[C---:B------:R-:W-:Y:S01]  /*00f0*/  LOP3.LUT R10, R3.reuse, 0x5491333, RZ, 0x3c, !PT ;  /* 0x05491333030a7812 */ /* 0x040fe200078e3cff */
[----:B------:R-:W-:Y:S02]  /*0100*/  VIADD R9, R3, 0x1f123bb5 ;  /* 0x1f123bb503097836 */ /* 0x000fe40000000000 */
[----:B0-----:R-:W-:Y:S01]  /*0110*/  IMAD R13, R4, UR6, R13 ;  /* 0x00000006040d7c24 */ /* 0x001fe2000f8e020d */
[----:B------:R-:W-:-:S04]  /*0120*/  IADD3 R4, PT, PT, R0, 0x64f0c9, R3 ;  /* 0x0064f0c900047810 */ /* 0x000fc80007ffe003 */
[C---:B------:R-:W-:Y:S01]  /*0130*/  ISETP.NE.AND P0, PT, R13.reuse, RZ, PT ;  /* 0x000000ff0d00720c */ /* 0x040fe20003f05270 */
[----:B---3--:R-:W-:-:S05]  /*0140*/  IMAD.WIDE R6, R13, 0x30, R6 ;  /* 0x000000300d067825 */ /* 0x008fca00078e0206 */
[----:B--2---:R0:W-:Y:S04]  /*0150*/  STG.E.64 desc[UR4][R6.64], R4 ;  /* 0x0000000406007986 */ /* 0x0041e8000c101b04 */
[----:B------:R0:W-:Y:S04]  /*0160*/  STG.E.64 desc[UR4][R6.64+0x8], R8 ;  /* 0x0000080806007986 */ /* 0x0001e8000c101b04 */
[----:B------:R0:W-:Y:S01]  /*0170*/  STG.E.64 desc[UR4][R6.64+0x10], R10 ;  /* 0x0000100a06007986 */ /* 0x0001e2000c101b04 */
[----:B------:R-:W-:Y:S05]  /*0180*/  @!P0 BRA `(.L_x_17) ;  /* 0x0000000c00408947 */ /* 0x000fea0003800000 */
[----:B------:R-:W-:Y:S01]  /*0190*/  SHF.R.S32.HI R0, RZ, 0x1f, R13 ;  /* 0x0000001fff007819 */ /* 0x000fe2000001140d */
[----:B------:R-:W-:-:S07]  /*01a0*/  IMAD.MOV.U32 R12, RZ, RZ, RZ ;  /* 0x000000ffff0c7224 */ /* 0x000fce00078e00ff */
.L_x_23:
[----:B-1----:R-:W-:Y:S01]  /*01b0*/  LOP3.LUT R2, R13, 0x3, RZ, 0xc0, !PT ;  /* 0x000000030d027812 */ /* 0x002fe200078ec0ff */
[----:B------:R-:W-:Y:S03]  /*01c0*/  BSSY.RECONVERGENT B1, `(.L_x_18) ;  /* 0x00000c6000017945 */ /* 0x000fe60003800200 */
[----:B------:R-:W-:-:S04]  /*01d0*/  ISETP.NE.U32.AND P0, PT, R2, RZ, PT ;  /* 0x000000ff0200720c */ /* 0x000fc80003f05070 */
[----:B------:R-:W-:-:S13]  /*01e0*/  ISETP.NE.AND.EX P0, PT, RZ, RZ, PT, P0 ;  /* 0x000000ffff00720c */ /* 0x000fda0003f05300 */
[----:B------:R-:W-:Y:S05]  /*01f0*/  @!P0 BRA `(.L_x_19) ;  /* 0x0000000c00088947 */ /* 0x000fea0003800000 */
[----:B0-----:R-:W0:Y:S01]  /*0200*/  LDC.64 R8, c[0x4][RZ] ;  /* 0x01000000ff087b82 */ /* 0x001e220000000a00 */
[----:B------:R-:W-:Y:S02]  /*0210*/  IMAD.MOV.U32 R14, RZ, RZ, RZ ;  /* 0x000000ffff0e7224 */ /* 0x000fe400078e00ff */
[----:B0-----:R-:W-:-:S07]  /*0220*/  IMAD.WIDE.U32 R8, R12, 0xc80, R8 ;  /* 0x00000c800c087825 */ /* 0x001fce00078e0008 */
.L_x_22:
[----:B-1----:R-:W-:Y:S01]  /*0230*/  IMAD.MOV.U32 R15, RZ, RZ, RZ ;  /* 0x000000ffff0f7224 */ /* 0x002fe200078e00ff */
[----:B------:R-:W-:Y:S01]  /*0240*/  CS2R R2, SRZ ;  /* 0x0000000000027805 */ /* 0x000fe2000001ff00 */
[----:B------:R-:W-:Y:S01]  /*0250*/  IMAD.MOV.U32 R17, RZ, RZ, RZ ;  /* 0x000000ffff117224 */ /* 0x000fe200078e00ff */
[----:B------:R-:W-:-:S07]  /*0260*/  CS2R R4, SRZ ;  /* 0x0000000000047805 */ /* 0x000fce000001ff00 */
.L_x_21:
[----:B------:R-:W-:-:S05]  /*0270*/  IMAD.WIDE.U32 R10, R17, 0x4, R6 ;  /* 0x00000004110a7825 */ /* 0x000fca00078e0006 */
[----:B------:R0:W5:Y:S01]  /*0280*/  LDG.E R16, desc[UR4][R10.64+0x4] ;  /* 0x000004040a107981 */ /* 0x000162000c1e1900 */
[----:B------:R-:W-:-:S07]  /*0290*/  IMAD.MOV.U32 R19, RZ, RZ, RZ ;  /* 0x000000ffff137224 */ /* 0x000fce00078e00ff */
.L_x_20:
[----:B-----5:R-:W-:Y:S01]  /*02a0*/  SHF.R.U32.HI R24, RZ, R19, R16 ;  /* 0x00000013ff187219 */ /* 0x020fe20000011610 */
[----:B0-----:R-:W-:-:S03]  /*02b0*/  IMAD.SHL.U32 R10, R17, 0x20, RZ ;  /* 0x00000020110a7824 */ /* 0x001fc600078e00ff */
[----:B------:R-:W-:Y:S01]  /*02c0*/  LOP3.LUT R11, R24, 0x1, RZ, 0xc0, !PT ;  /* 0x00000001180b7812 */ /* 0x000fe200078ec0ff */
[----:B------:R-:W-:-:S03]  /*02d0*/  IMAD.IADD R10, R10, 0x1, R19 ;  /* 0x000000010a0a7824 */ /* 0x000fc600078e0213 */
[----:B------:R-:W-:Y:S01]  /*02e0*/  ISETP.NE.U32.AND P0, PT, R11, 0x1, PT ;  /* 0x000000010b00780c */ /* 0x000fe20003f05070 */
[----:B------:R-:W-:-:S03]  /*02f0*/  IMAD R11, R10, 0x5, RZ ;  /* 0x000000050a0b7824 */ /* 0x000fc600078e02ff */
[----:B------:R-:W-:Y:S01]  /*0300*/  R2P PR, R24, 0x7e ;  /* 0x0000007e18007804 */ /* 0x000fe20000000000 */
[----:B------:R-:W-:-:S08]  /*0310*/  IMAD.WIDE.U32 R10, R11, 0x4, R8 ;  /* 0x000000040b0a7825 */ /* 0x000fd000078e0008 */
[----:B------:R-:W2:Y:S04]  /*0320*/  @!P0 LDG.E R18, desc[UR4][R10.64] ;  /* 0x000000040a128981 */ /* 0x000ea8000c1e1900 */
[----:B------:R-:W3:Y:S04]  /*0330*/  @!P0 LDG.E R20, desc[UR4][R10.64+0x10] ;  /* 0x000010040a148981 */ /* 0x000ee8000c1e1900 */
[----:B------:R-:W4:Y:S04]  /*0340*/  @P1 LDG.E R22, desc[UR4][R10.64+0x14] ;  /* 0x000014040a161981 */ /* 0x000f28000c1e1900 */
[----:B------:R-:W4:Y:S04]  /*0350*/  @P2 LDG.E R26, desc[UR4][R10.64+0x28] ;  /* 0x000028040a1a2981 */ /* 0x000f28000c1e1900 */
[----:B------:R-:W4:Y:S04]  /*0360*/  @!P0 LDG.E R21, desc[UR4][R10.64+0x4] ;  /* 0x000004040a158981 */ /* 0x000f28000c1e1900 */
[----:B------:R-:W4:Y:S04]  /*0370*/  @!P0 LDG.E R23, desc[UR4][R10.64+0xc] ;  /* 0x00000c040a178981 */ /* 0x000f28000c1e1900 */
[----:B------:R-:W4:Y:S04]  /*0380*/  @P1 LDG.E R25, desc[UR4][R10.64+0x18] ;  /* 0x000018040a191981 */ /* 0x000f28000c1e1900 */
[----:B------:R-:W4:Y:S04]  /*0390*/  @P3 LDG.E R28, desc[UR4][R10.64+0x3c] ;  /* 0x00003c040a1c3981 */ /* 0x000f28000c1e1900 */
[----:B------:R-:W4:Y:S01]  /*03a0*/  @P6 LDG.E R27, desc[UR4][R10.64+0x7c] ;  /* 0x00007c040a1b6981 */ /* 0x000f22000c1e1900 */
[----:B--2---:R-:W-:-:S03]  /*03b0*/  @!P0 LOP3.LUT R15, R15, R18, RZ, 0x3c, !PT ;  /* 0x000000120f0f8212 */ /* 0x004fc600078e3cff */
[----:B------:R-:W2:Y:S01]  /*03c0*/  @!P0 LDG.E R18, desc[UR4][R10.64+0x8] ;  /* 0x000008040a128981 */ /* 0x000ea2000c1e1900 */
[----:B---3--:R-:W-:-:S03]  /*03d0*/  @!P0 LOP3.LUT R3, R3, R20, RZ, 0x3c, !PT ;  /* 0x0000001403038212 */ /* 0x008fc600078e3cff */
[----:B------:R-:W3:Y:S01]  /*03e0*/  @P1 LDG.E R20, desc[UR4][R10.64+0x24] ;  /* 0x000024040a141981 */ /* 0x000ee2000c1e1900 */
[----:B----4-:R-:W-:-:S03]  /*03f0*/  @P1 LOP3.LUT R15, R15, R22, RZ, 0x3c, !PT ;  /* 0x000000160f0f1212 */ /* 0x010fc600078e3cff */
[----:B------:R-:W4:Y:S01]  /*0400*/  @P2 LDG.E R22, desc[UR4][R10.64+0x38] ;  /* 0x000038040a162981 */ /* 0x000f22000c1e1900 */
[----:B------:R-:W-:-:S03]  /*0410*/  @P2 LOP3.LUT R15, R15, R26, RZ, 0x3c, !PT ;  /* 0x0000001a0f0f2212 */ /* 0x000fc600078e3cff */
[----:B------:R-:W4:Y:S01]  /*0420*/  @P4 LDG.E R26, desc[UR4][R10.64+0x50] ;  /* 0x000050040a1a4981 */ /* 0x000f22000c1e1900 */
[----:B------:R-:W-:-:S03]  /*0430*/  @!P0 LOP3.LUT R4, R4, R21, RZ, 0x3c, !PT ;  /* 0x0000001504048212 */ /* 0x000fc600078e3cff */
[----:B------:R-:W4:Y:S01]  /*0440*/  @P1 LDG.E R21, desc[UR4][R10.64+0x20] ;  /* 0x000020040a151981 */ /* 0x000f22000c1e1900 */
[----:B------:R-:W-:-:S03]  /*0450*/  @!P0 LOP3.LUT R2, R2, R23, RZ, 0x3c, !PT ;  /* 0x0000001702028212 */ /* 0x000fc600078e3cff */
[----:B------:R-:W4:Y:S01]  /*0460*/  @P2 LDG.E R23, desc[UR4][R10.64+0x2c] ;  /* 0x00002c040a172981 */ /* 0x000f22000c1e1900 */
[----:B------:R-:W-:-:S03]  /*0470*/  @P1 LOP3.LUT R4, R4, R25, RZ, 0x3c, !PT ;  /* 0x0000001904041212 */ /* 0x000fc600078e3cff */
[----:B------:R-:W4:Y:S01]  /*0480*/  @P2 LDG.E R25, desc[UR4][R10.64+0x34] ;  /* 0x000034040a192981 */ /* 0x000f22000c1e1900 */
[----:B--2---:R-:W-:-:S03]  /*0490*/  @!P0 LOP3.LUT R5, R5, R18, RZ, 0x3c, !PT ;  /* 0x0000001205058212 */ /* 0x004fc600078e3cff */
[----:B------:R-:W2:Y:S01]  /*04a0*/  @P1 LDG.E R18, desc[UR4][R10.64+0x1c] ;  /* 0x00001c040a121981 */ /* 0x000ea2000c1e1900 */
[----:B---3--:R-:W-:-:S03]  /*04b0*/  @P1 LOP3.LUT R3, R3, R20, RZ, 0x3c, !PT ;  /* 0x0000001403031212 */ /* 0x008fc600078e3cff */
[----:B------:R-:W3:Y:S01]  /*04c0*/  @P2 LDG.E R20, desc[UR4][R10.64+0x30] ;  /* 0x000030040a142981 */ /* 0x000ee2000c1e1900 */
[----:B----4-:R-:W-:-:S03]  /*04d0*/  @P2 LOP3.LUT R3, R3, R22, RZ, 0x3c, !PT ;  /* 0x0000001603032212 */ /* 0x010fc600078e3cff */
[----:B------:R-:W4:Y:S01]  /*04e0*/  @P3 LDG.E R22, desc[UR4][R10.64+0x4c] ;  /* 0x00004c040a163981 */ /* 0x000f22000c1e1900 */
[----:B------:R-:W-:-:S04]  /*04f0*/  @P3 LOP3.LUT R15, R15, R28, RZ, 0x3c, !PT ;  /* 0x0000001c0f0f3212 */ /* 0x000fc800078e3cff */
[----:B------:R-:W-:Y:S02]  /*0500*/  @P4 LOP3.LUT R15, R15, R26, RZ, 0x3c, !PT ;  /* 0x0000001a0f0f4212 */ /* 0x000fe400078e3cff */
[----:B------:R-:W-:Y:S01]  /*0510*/  @P1 LOP3.LUT R2, R2, R21, RZ, 0x3c, !PT ;  /* 0x0000001502021212 */ /* 0x000fe200078e3cff */
[----:B------:R-:W4:Y:S04]  /*0520*/  @P5 LDG.E R26, desc[UR4][R10.64+0x64] ;  /* 0x000064040a1a5981 */ /* 0x000f28000c1e1900 */
[----:B------:R-:W4:Y:S01]  /*0530*/  @P3 LDG.E R21, desc[UR4][R10.64+0x40] ;  /* 0x000040040a153981 */ /* 0x000f22000c1e1900 */
[----:B------:R-:W-:Y:S02]  /*0540*/  @P2 LOP3.LUT R4, R4, R23, RZ, 0x3c, !PT ;  /* 0x0000001704042212 */ /* 0x000fe400078e3cff */
[----:B------:R-:W-:Y:S01]  /*0550*/  @P2 LOP3.LUT R2, R2, R25, RZ, 0x3c, !PT ;  /* 0x0000001902022212 */ /* 0x000fe200078e3cff */
[----:B------:R-:W4:Y:S04]  /*0560*/  @P3 LDG.E R23, desc[UR4][R10.64+0x48] ;  /* 0x000048040a173981 */ /* 0x000f28000c1e1900 */
[----:B------:R-:W4:Y:S01]  /*0570*/  @P4 LDG.E R25, desc[UR4][R10.64+0x54] ;  /* 0x000054040a194981 */ /* 0x000f22000c1e1900 */
[----:B--2---:R-:W-:-:S03]  /*0580*/  @P1 LOP3.LUT R5, R5, R18, RZ, 0x3c, !PT ;  /* 0x0000001205051212 */ /* 0x004fc600078e3cff */
[----:B------:R-:W2:Y:S01]  /*0590*/  @P3 LDG.E R18, desc[UR4][R10.64+0x44] ;  /* 0x000044040a123981 */ /* 0x000ea2000c1e1900 */
[----:B---3--:R-:W-:-:S03]  /*05a0*/  @P2 LOP3.LUT R5, R5, R20, RZ, 0x3c, !PT ;  /* 0x0000001405052212 */ /* 0x008fc600078e3cff */
[----:B------:R-:W3:Y:S01]  /*05b0*/  @P4 LDG.E R20, desc[UR4][R10.64+0x58] ;  /* 0x000058040a144981 */ /* 0x000ee2000c1e1900 */
[----:B----4-:R-:W-:-:S03]  /*05c0*/  @P3 LOP3.LUT R3, R3, R22, RZ, 0x3c, !PT ;  /* 0x0000001603033212 */ /* 0x010fc600078e3cff */
[----:B------:R-:W4:Y:S01]  /*05d0*/  @P4 LDG.E R22, desc[UR4][R10.64+0x60] ;  /* 0x000060040a164981 */ /* 0x000f22000c1e1900 */
[----:B------:R-:W-:Y:S02]  /*05e0*/  LOP3.LUT P0, RZ, R24, 0x80, RZ, 0xc0, !PT ;  /* 0x0000008018ff7812 */ /* 0x000fe4000780c0ff */
[----:B------:R-:W-:Y:S02]  /*05f0*/  @P5 LOP3.LUT R15, R15, R26, RZ, 0x3c, !PT ;  /* 0x0000001a0f0f5212 */ /* 0x000fe400078e3cff */
[----:B------:R-:W4:Y:S01]  /*0600*/  @P6 LDG.E R26, desc[UR4][R10.64+0x78] ;  /* 0x000078040a1a6981 */ /* 0x000f22000c1e1900 */
[----:B------:R-:W-:-:S03]  /*0610*/  @P3 LOP3.LUT R4, R4, R21, RZ, 0x3c, !PT ;  /* 0x0000001504043212 */ /* 0x000fc600078e3cff */
[----:B------:R-:W4:Y:S01]  /*0620*/  @P4 LDG.E R21, desc[UR4][R10.64+0x5c] ;  /* 0x00005c040a154981 */ /* 0x000f22000c1e1900 */
[----:B------:R-:W-:-:S03]  /*0630*/  @P3 LOP3.LUT R2, R2, R23, RZ, 0x3c, !PT ;  /* 0x0000001702023212 */ /* 0x000fc600078e3cff */
[----:B------:R-:W4:Y:S01]  /*0640*/  @P5 LDG.E R23, desc[UR4][R10.64+0x68] ;  /* 0x000068040a175981 */ /* 0x000f22000c1e1900 */
[----:B------:R-:W-:-:S03]  /*0650*/  @P4 LOP3.LUT R4, R4, R25, RZ, 0x3c, !PT ;  /* 0x0000001904044212 */ /* 0x000fc600078e3cff */
[----:B------:R-:W4:Y:S01]  /*0660*/  @P5 LDG.E R25, desc[UR4][R10.64+0x70] ;  /* 0x000070040a195981 */ /* 0x000f22000c1e1900 */
[----:B--2---:R-:W-:-:S03]  /*0670*/  @P3 LOP3.LUT R5, R5, R18, RZ, 0x3c, !PT ;  /* 0x0000001205053212 */ /* 0x004fc600078e3cff */
[----:B------:R-:W2:Y:S01]  /*0680*/  @P5 LDG.E R18, desc[UR4][R10.64+0x6c] ;  /* 0x00006c040a125981 */ /* 0x000ea2000c1e1900 */
[----:B---3--:R-:W-:-:S03]  /*0690*/  @P4 LOP3.LUT R5, R5, R20, RZ, 0x3c, !PT ;  /* 0x0000001405054212 */ /* 0x008fc600078e3cff */
[----:B------:R-:W3:Y:S01]  /*06a0*/  @P5 LDG.E R20, desc[UR4][R10.64+0x74] ;  /* 0x000074040a145981 */ /* 0x000ee2000c1e1900 */
[----:B----4-:R-:W-:-:S03]  /*06b0*/  @P4 LOP3.LUT R3, R3, R22, RZ, 0x3c, !PT ;  /* 0x0000001603034212 */ /* 0x010fc600078e3cff */
[----:B------:R-:W4:Y:S01]  /*06c0*/  @P0 LDG.E R22, desc[UR4][R10.64+0x8c] ;  /* 0x00008c040a160981 */ /* 0x000f22000c1e1900 */
[----:B------:R-:W-:-:S03]  /*06d0*/  @P6 LOP3.LUT R15, R15, R26, RZ, 0x3c, !PT ;  /* 0x0000001a0f0f6212 */ /* 0x000fc600078e3cff */
        /* <DEDUP_REMOVED lines=13> */
[----:B------:R-:W-:Y:S02]  /*07b0*/  @P6 LOP3.LUT R4, R4, R27, RZ, 0x3c, !PT ;  /* 0x0000001b04046212 */ /* 0x000fe400078e3cff */
[----:B------:R-:W-:Y:S02]  /*07c0*/  @P6 LOP3.LUT R2, R2, R21, RZ, 0x3c, !PT ;  /* 0x0000001502026212 */ /* 0x000fe400078e3cff */
[----:B------:R-:W-:Y:S02]  /*07d0*/  @P0 LOP3.LUT R4, R4, R23, RZ, 0x3c, !PT ;  /* 0x0000001704040212 */ /* 0x000fe400078e3cff */
[----:B------:R-:W-:Y:S02]  /*07e0*/  @P0 LOP3.LUT R2, R2, R25, RZ, 0x3c, !PT ;  /* 0x0000001902020212 */ /* 0x000fe400078e3cff */
[----:B--2---:R-:W-:Y:S02]  /*07f0*/  @P6 LOP3.LUT R5, R5, R18, RZ, 0x3c, !PT ;  /* 0x0000001205056212 */ /* 0x004fe400078e3cff */
[----:B---3--:R-:W-:-:S02]  /*0800*/  @P6 LOP3.LUT R3, R3, R20, RZ, 0x3c, !PT ;  /* 0x0000001403036212 */ /* 0x008fc400078e3cff */
[----:B----4-:R-:W-:Y:S02]  /*0810*/  @P0 LOP3.LUT R5, R5, R22, RZ, 0x3c, !PT ;  /* 0x0000001605050212 */ /* 0x010fe400078e3cff */
[----:B------:R-:W-:Y:S02]  /*0820*/  @P0 LOP3.LUT R3, R3, R26, RZ, 0x3c, !PT ;  /* 0x0000001a03030212 */ /* 0x000fe400078e3cff */
[----:B------:R-:W-:-:S13]  /*0830*/  R2P PR, R24.B1, 0x7f ;  /* 0x0000007f18007804 */ /* 0x000fda0000001000 */
[----:B------:R-:W2:Y:S04]  /*0840*/  @P0 LDG.E R18, desc[UR4][R10.64+0xa0] ;  /* 0x0000a0040a120981 */ /* 0x000ea8000c1e1900 */
[----:B------:R-:W3:Y:S04]  /*0850*/  @P1 LDG.E R22, desc[UR4][R10.64+0xb4] ;  /* 0x0000b4040a161981 */ /* 0x000ee8000c1e1900 */
[----:B------:R-:W4:Y:S04]  /*0860*/  @P2 LDG.E R26, desc[UR4][R10.64+0xc8] ;  /* 0x0000c8040a1a2981 */ /* 0x000f28000c1e1900 */
[----:B------:R-:W4:Y:S04]  /*0870*/  @P3 LDG.E R28, desc[UR4][R10.64+0xdc] ;  /* 0x0000dc040a1c3981 */ /* 0x000f28000c1e1900 */
[----:B------:R-:W4:Y:S04]  /*0880*/  @P0 LDG.E R23, desc[UR4][R10.64+0xa4] ;  /* 0x0000a4040a170981 */ /* 0x000f28000c1e1900 */
[----:B------:R-:W4:Y:S04]  /*0890*/  @P0 LDG.E R20, desc[UR4][R10.64+0xa8] ;  /* 0x0000a8040a140981 */ /* 0x000f28000c1e1900 */
[----:B------:R-:W4:Y:S04]  /*08a0*/  @P4 LDG.E R25, desc[UR4][R10.64+0xf0] ;  /* 0x0000f0040a194981 */ /* 0x000f28000c1e1900 */
        /* <DEDUP_REMOVED lines=21> */
[----:B------:R-:W-:Y:S02]  /*0a00*/  LOP3.LUT P0, RZ, R24, 0x8000, RZ, 0xc0, !PT ;  /* 0x0000800018ff7812 */ /* 0x000fe4000780c0ff */
[----:B----4-:R-:W-:Y:S01]  /*0a10*/  @P5 LOP3.LUT R15, R15, R26, RZ, 0x3c, !PT ;  /* 0x0000001a0f0f5212 */ /* 0x010fe200078e3cff */
[----:B------:R-:W4:Y:S04]  /*0a20*/  @P3 LDG.E R24, desc[UR4][R10.64+0xe4] ;  /* 0x0000e4040a183981 */ /* 0x000f28000c1e1900 */
[----:B------:R-:W2:Y:S01]  /*0a30*/  @P6 LDG.E R26, desc[UR4][R10.64+0x118] ;  /* 0x000118040a1a6981 */ /* 0x000ea2000c1e1900 */
        /* <DEDUP_REMOVED lines=8> */
[----:B---3--:R-:W-:-:S03]  /*0ac0*/  @P2 LOP3.LUT R3, R3, R22, RZ, 0x3c, !PT ;  /* 0x0000001603032212 */ /* 0x008fc600078e3cff */
[----:B------:R-:W3:Y:S01]  /*0ad0*/  @P4 LDG.E R22, desc[UR4][R10.64+0x100] ;  /* 0x000100040a164981 */ /* 0x000ee2000c1e1900 */
[----:B--2---:R-:W-:-:S03]  /*0ae0*/  @P6 LOP3.LUT R15, R15, R26, RZ, 0x3c, !PT ;  /* 0x0000001a0f0f6212 */ /* 0x004fc600078e3cff */
[----:B------:R-:W2:Y:S01]  /*0af0*/  @P0 LDG.E R26, desc[UR4][R10.64+0x12c] ;  /* 0x00012c040a1a0981 */ /* 0x000ea2000c1e1900 */
[----:B----4-:R-:W-:-:S03]  /*0b00*/  @P2 LOP3.LUT R2, R2, R23, RZ, 0x3c, !PT ;  /* 0x0000001702022212 */ /* 0x010fc600078e3cff */
[----:B------:R-:W4:Y:S01]  /*0b10*/  @P4 LDG.E R23, desc[UR4][R10.64+0xfc] ;  /* 0x0000fc040a174981 */ /* 0x000f22000c1e1900 */
[----:B------:R-:W-:-:S03]  /*0b20*/  @P2 LOP3.LUT R5, R5, R20, RZ, 0x3c, !PT ;  /* 0x0000001405052212 */ /* 0x000fc600078e3cff */
[----:B------:R-:W4:Y:S01]  /*0b30*/  @P4 LDG.E R20, desc[UR4][R10.64+0xf8] ;  /* 0x0000f8040a144981 */ /* 0x000f22000c1e1900 */
[----:B------:R-:W-:Y:S02]  /*0b40*/  @P3 LOP3.LUT R2, R2, R27, RZ, 0x3c, !PT ;  /* 0x0000001b02023212 */ /* 0x000fe400078e3cff */
[----:B------:R-:W-:Y:S01]  /*0b50*/  @P3 LOP3.LUT R4, R4, R25, RZ, 0x3c, !PT ;  /* 0x0000001904043212 */ /* 0x000fe200078e3cff */
[----:B------:R-:W4:Y:S01]  /*0b60*/  @P5 LDG.E R27, desc[UR4][R10.64+0x110] ;  /* 0x000110040a1b5981 */ /* 0x000f22000c1e1900 */
[----:B------:R-:W-:-:S03]  /*0b70*/  @P3 LOP3.LUT R5, R5, R24, RZ, 0x3c, !PT ;  /* 0x0000001805053212 */ /* 0x000fc600078e3cff */
[----:B------:R-:W4:Y:S04]  /*0b80*/  @P5 LDG.E R25, desc[UR4][R10.64+0x108] ;  /* 0x000108040a195981 */ /* 0x000f28000c1e1900 */
        /* <DEDUP_REMOVED lines=19> */
[----:B------:R-:W-:-:S05]  /*0cc0*/  VIADD R19, R19, 0x10 ;  /* 0x0000001013137836 */ /* 0x000fca0000000000 */
[----:B------:R-:W-:Y:S02]  /*0cd0*/  ISETP.NE.AND P1, PT, R19, 0x20, PT ;  /* 0x000000201300780c */ /* 0x000fe40003f25270 */
[----:B------:R-:W-:Y:S02]  /*0ce0*/  @P5 LOP3.LUT R3, R3, R18, RZ, 0x3c, !PT ;  /* 0x0000001203035212 */ /* 0x000fe400078e3cff */
[----:B------:R-:W-:Y:S02]  /*0cf0*/  @P6 LOP3.LUT R4, R4, R21, RZ, 0x3c, !PT ;  /* 0x0000001504046212 */ /* 0x000fe400078e3cff */
[----:B---3--:R-:W-:-:S04]  /*0d00*/  @P6 LOP3.LUT R3, R3, R22, RZ, 0x3c, !PT ;  /* 0x0000001603036212 */ /* 0x008fc800078e3cff */
[----:B--2---:R-:W-:Y:S02]  /*0d10*/  @P0 LOP3.LUT R3, R3, R26, RZ, 0x3c, !PT ;  /* 0x0000001a03030212 */ /* 0x004fe400078e3cff */
[----:B----4-:R-:W-:Y:S02]  /*0d20*/  @P6 LOP3.LUT R2, R2, R23, RZ, 0x3c, !PT ;  /* 0x0000001702026212 */ /* 0x010fe400078e3cff */
[----:B------:R-:W-:Y:S02]  /*0d30*/  @P6 LOP3.LUT R5, R5, R20, RZ, 0x3c, !PT ;  /* 0x0000001405056212 */ /* 0x000fe400078e3cff */
[----:B------:R-:W-:Y:S02]  /*0d40*/  @P0 LOP3.LUT R2, R2, R27, RZ, 0x3c, !PT ;  /* 0x0000001b02020212 */ /* 0x000fe400078e3cff */
[----:B------:R-:W-:Y:S02]  /*0d50*/  @P0 LOP3.LUT R4, R4, R25, RZ, 0x3c, !PT ;  /* 0x0000001904040212 */ /* 0x000fe400078e3cff */
[----:B------:R-:W-:Y:S01]  /*0d60*/  @P0 LOP3.LUT R5, R5, R24, RZ, 0x3c, !PT ;  /* 0x0000001805050212 */ /* 0x000fe200078e3cff */
[----:B------:R-:W-:Y:S06]  /*0d70*/  @P1 BRA `(.L_x_20) ;  /* 0xfffffff400481947 */ /* 0x000fec000383ffff */
[----:B------:R-:W-:-:S05]  /*0d80*/  VIADD R17, R17, 0x1 ;  /* 0x0000000111117836 */ /* 0x000fca0000000000 */
[----:B------:R-:W-:-:S13]  /*0d90*/  ISETP.NE.AND P0, PT, R17, 0x5, PT ;  /* 0x000000051100780c */ /* 0x000fda0003f05270 */
[----:B------:R-:W-:Y:S05]  /*0da0*/  @P0 BRA `(.L_x_21) ;  /* 0xfffffff400300947 */ /* 0x000fea000383ffff */
[----:B------:R1:W-:Y:S01]  /*0db0*/  STG.E.64 desc[UR4][R6.64+0x8], R4 ;  /* 0x0000080406007986 */ /* 0x0003e2000c101b04 */
[----:B------:R-:W-:Y:S01]  /*0dc0*/  VIADD R14, R14, 0x1 ;  /* 0x000000010e0e7836 */ /* 0x000fe20000000000 */
[----:B------:R-:W-:Y:S02]  /*0dd0*/  LOP3.LUT R11, R13, 0x3, RZ, 0xc0, !PT ;  /* 0x000000030d0b7812 */ /* 0x000fe400078ec0ff */
[----:B------:R1:W-:Y:S02]  /*0de0*/  STG.E.64 desc[UR4][R6.64+0x10], R2 ;  /* 0x0000100206007986 */ /* 0x0003e4000c101b04 */
[----:B------:R-:W-:Y:S02]  /*0df0*/  ISETP.GE.U32.AND P0, PT, R14, R11, PT ;  /* 0x0000000b0e00720c */ /* 0x000fe40003f06070 */
[----:B------:R1:W-:Y:S11]  /*0e00*/  STG.E desc[UR4][R6.64+0x4], R15 ;  /* 0x0000040f06007986 */ /* 0x0003f6000c101904 */
[----:B------:R-:W-:Y:S05]  /*0e10*/  @!P0 BRA `(.L_x_22) ;  /* 0xfffffff400048947 */ /* 0x000fea000383ffff */
.L_x_19:
[----:B------:R-:W-:Y:S05]  /*0e20*/  BSYNC.RECONVERGENT B1 ;  /* 0x0000000000017941 */ /* 0x000fea0003800200 */
.L_x_18:
[C---:B------:R-:W-:Y:S01]  /*0e30*/  ISETP.GT.U32.AND P0, PT, R13.reuse, 0x3, PT ;  /* 0x000000030d00780c */ /* 0x040fe20003f04070 */
[----:B------:R-:W-:Y:S01]  /*0e40*/  VIADD R12, R12, 0x1 ;  /* 0x000000010c0c7836 */ /* 0x000fe20000000000 */
[--C-:B------:R-:W-:Y:S02]  /*0e50*/  SHF.R.U64 R13, R13, 0x2, R0.reuse ;  /* 0x000000020d0d7819 */ /* 0x100fe40000001200 */
[----:B------:R-:W-:Y:S02]  /*0e60*/  ISETP.GT.U32.AND.EX P0, PT, R0, RZ, PT, P0 ;  /* 0x000000ff0000720c */ /* 0x000fe40003f04100 */
[----:B------:R-:W-:-:S11]  /*0e70*/  SHF.R.U32.HI R0, RZ, 0x2, R0 ;  /* 0x00000002ff007819 */ /* 0x000fd60000011600 */
[----:B------:R-:W-:Y:S05]  /*0e80*/  @P0 BRA `(.L_x_23) ;  /* 0xfffffff000c80947 */ /* 0x000fea000383ffff */
.L_x_17:
[----:B------:R-:W-:Y:S05]  /*0e90*/  BSYNC.RECONVERGENT B0 ;  /* 0x0000000000007941 */ /* 0x000fea0003800200 */
.L_x_16:
[----:B------:R-:W-:Y:S04]  /*0ea0*/  STG.E.64 desc[UR4][R6.64+0x18], RZ ;  /* 0x000018ff06007986 */ /* 0x000fe8000c101b04 */
[----:B------:R-:W-:Y:S04]  /*0eb0*/  STG.E desc[UR4][R6.64+0x20], RZ ;  /* 0x000020ff06007986 */ /* 0x000fe8000c101904 */
[----:B------:R-:W-:Y:S01]  /*0ec0*/  STG.E.64 desc[UR4][R6.64+0x28], RZ ;  /* 0x000028ff06007986 */ /* 0x000fe2000c101b04 */
[----:B------:R-:W-:Y:S05]  /*0ed0*/  EXIT ;  /* 0x000000000000794d */ /* 0x000fea0003800000 */
.L_x_24:
        /* <DEDUP_REMOVED lines=10> */
.L_x_27:


//--------------------- .nv.global.init           --------------------------
	.section	.nv.global.init,"aw",@progbits
	.align	4
.nv.global.init:
	.type		mrg32k3aM1SubSeq,@object
	.size		mrg32k3aM1SubSeq,(mrg32k3aM2SubSeq - mrg32k3aM1SubSeq)
mrg32k3aM1SubSeq:
        /*0000*/ 	.byte	0x0b, 0xcc, 0xee, 0x04, 0x73, 0x29, 0x8b, 0x6f, 0xf6, 0x53, 0x03, 0xf6, 0x23, 0xf6, 0xea, 0xda
        /* <DEDUP_REMOVED lines=125> */
	.type		mrg32k3aM2SubSeq,@object
	.size		mrg32k3aM2SubSeq,(mrg32k3aM1 - mrg32k3aM2SubSeq)
mrg32k3aM2SubSeq:
        /* <DEDUP_REMOVED lines=126> */
	.type		mrg32k3aM1,@object
	.size		mrg32k3aM1,(mrg32k3aM1Seq - mrg32k3aM1)
mrg32k3aM1:
        /* <DEDUP_REMOVED lines=144> */
	.type		mrg32k3aM1Seq,@object
	.size		mrg32k3aM1Seq,(mrg32k3aM2 - mrg32k3aM1Seq)
mrg32k3aM1Seq:
        /* <DEDUP_REMOVED lines=144> */
	.type		mrg32k3aM2,@object
	.size		mrg32k3aM2,(mrg32k3aM2Seq - mrg32k3aM2)
mrg32k3aM2:
        /* <DEDUP_REMOVED lines=144> */
	.type		mrg32k3aM2Seq,@object
	.size		mrg32k3aM2Seq,(precalc_xorwow_matrix - mrg32k3aM2Seq)
mrg32k3aM2Seq:
        /* <DEDUP_REMOVED lines=144> */
	.type		precalc_xorwow_matrix,@object
	.size		precalc_xorwow_matrix,(precalc_xorwow_offset_matrix - precalc_xorwow_matrix)
precalc_xorwow_matrix:
        /* <DEDUP_REMOVED lines=6400> */
	.type		precalc_xorwow_offset_matrix,@object
	.size		precalc_xorwow_offset_matrix,(.L_1 - precalc_xorwow_offset_matrix)
precalc_xorwow_offset_matrix:
        /* <DEDUP_REMOVED lines=6400> */
.L_1:


//--------------------- .nv.shared.reserved.0     --------------------------
	.section	.nv.shared.reserved.0,"aw",@nobits
	.weak		__nv_reservedSMEM_offset_0_alias
	.size		__nv_reservedSMEM_offset_0_alias, 0, 64
	.other		__nv_reservedSMEM_offset_0_alias,@"STO_CUDA_RESERVED_SHARED STV_DEFAULT"
__nv_reservedSMEM_offset_0_alias:
	.zero		0
	.zero		64


//--------------------- .nv.constant0._Z24monte_carlo_option_priceP17curandStateXORWOWPffffff --------------------------
	.section	.nv.constant0._Z24monte_carlo_option_priceP17curandStateXORWOWPffffff,"a",@progbits
	.sectionflags	@""
	.align	4
.nv.constant0._Z24monte_carlo_option_priceP17curandStateXORWOWPffffff:
	.zero		932


//--------------------- .nv.constant0._Z12setup_kernelP17curandStateXORWOWm --------------------------
	.section	.nv.constant0._Z12setup_kernelP17curandStateXORWOWm,"a",@progbits
	.sectionflags	@""
	.align	4
.nv.constant0._Z12setup_kernelP17curandStateXORWOWm:
	.zero		912


//--------------------- SYMBOLS --------------------------

	.type		.nv.reservedSmem.offset0,@object
	.size		.nv.reservedSmem.offset0,0x4
